//
// Generated by NVIDIA NVVM Compiler
//
// Compiler Build ID: CL-36424714
// Cuda compilation tools, release 13.0, V13.0.88
// Based on NVVM 20.0.0
//

.version 9.0
.target sm_100
.address_size 64

	// .globl	channel_average

.visible .entry channel_average(
	.param .u64 .ptr .align 1 channel_average_param_0,
	.param .u64 .ptr .align 1 channel_average_param_1,
	.param .u32 channel_average_param_2,
	.param .u32 channel_average_param_3,
	.param .u32 channel_average_param_4
)
{
	.reg .pred 	%p<2>;
	.reg .b32 	%r<25>;
	.reg .b32 	%f<5>;
	.reg .b64 	%rd<11>;

	ld.param.u64 	%rd1, [channel_average_param_0];
	ld.param.u64 	%rd2, [channel_average_param_1];
	ld.param.u32 	%r2, [channel_average_param_2];
	ld.param.u32 	%r3, [channel_average_param_3];
	ld.param.u32 	%r4, [channel_average_param_4];
	mov.u32 	%r5, %ctaid.x;
	mov.u32 	%r6, %ctaid.y;
	mov.u32 	%r7, %nctaid.x;
	mad.lo.s32 	%r8, %r6, %r7, %r5;
	mov.u32 	%r9, %ntid.x;
	mov.u32 	%r10, %tid.x;
	mad.lo.s32 	%r1, %r8, %r9, %r10;
	setp.ge.s32 	%p1, %r1, %r4;
	@%p1 bra 	$L__BB0_2;
	cvta.to.global.u64 	%rd3, %rd1;
	cvta.to.global.u64 	%rd4, %rd2;
	div.s32 	%r11, %r1, %r2;
	div.s32 	%r12, %r11, %r3;
	div.s32 	%r13, %r1, %r3;
	rem.s32 	%r14, %r13, %r2;
	mul.lo.s32 	%r15, %r13, %r3;
	sub.s32 	%r16, %r1, %r15;
	add.s32 	%r17, %r14, %r2;
	mul.lo.s32 	%r18, %r2, %r3;
	mul.lo.s32 	%r19, %r18, %r12;
	shl.b32 	%r20, %r19, 1;
	mad.lo.s32 	%r21, %r14, %r3, %r20;
	add.s32 	%r22, %r21, %r16;
	add.s32 	%r23, %r16, %r20;
	mad.lo.s32 	%r24, %r17, %r3, %r23;
	mul.wide.s32 	%rd5, %r22, 4;
	add.s64 	%rd6, %rd3, %rd5;
	ld.global.f32 	%f1, [%rd6];
	mul.wide.s32 	%rd7, %r24, 4;
	add.s64 	%rd8, %rd3, %rd7;
	ld.global.f32 	%f2, [%rd8];
	add.f32 	%f3, %f1, %f2;
	mul.f32 	%f4, %f3, 0f3F000000;
	mul.wide.s32 	%rd9, %r1, 4;
	add.s64 	%rd10, %rd4, %rd9;
	st.global.f32 	[%rd10], %f4;
$L__BB0_2:
	ret;

}
	// .globl	channel_average_backward
.visible .entry channel_average_backward(
	.param .u64 .ptr .align 1 channel_average_backward_param_0,
	.param .u64 .ptr .align 1 channel_average_backward_param_1,
	.param .u32 channel_average_backward_param_2,
	.param .u32 channel_average_backward_param_3,
	.param .u32 channel_average_backward_param_4
)
{
	.reg .pred 	%p<2>;
	.reg .b32 	%r<25>;
	.reg .b32 	%f<3>;
	.reg .b64 	%rd<11>;

	ld.param.u64 	%rd1, [channel_average_backward_param_0];
	ld.param.u64 	%rd2, [channel_average_backward_param_1];
	ld.param.u32 	%r2, [channel_average_backward_param_2];
	ld.param.u32 	%r3, [channel_average_backward_param_3];
	ld.param.u32 	%r4, [channel_average_backward_param_4];
	mov.u32 	%r5, %ctaid.x;
	mov.u32 	%r6, %ctaid.y;
	mov.u32 	%r7, %nctaid.x;
	mad.lo.s32 	%r8, %r6, %r7, %r5;
	mov.u32 	%r9, %ntid.x;
	mov.u32 	%r10, %tid.x;
	mad.lo.s32 	%r1, %r8, %r9, %r10;
	setp.ge.s32 	%p1, %r1, %r4;
	@%p1 bra 	$L__BB1_2;
	cvta.to.global.u64 	%rd3, %rd1;
	cvta.to.global.u64 	%rd4, %rd2;
	div.s32 	%r11, %r1, %r2;
	div.s32 	%r12, %r11, %r3;
	div.s32 	%r13, %r1, %r3;
	rem.s32 	%r14, %r13, %r2;
	mul.lo.s32 	%r15, %r13, %r3;
	sub.s32 	%r16, %r1, %r15;
	add.s32 	%r17, %r14, %r2;
	mul.lo.s32 	%r18, %r2, %r3;
	mul.lo.s32 	%r19, %r18, %r12;
	shl.b32 	%r20, %r19, 1;
	mad.lo.s32 	%r21, %r14, %r3, %r20;
	add.s32 	%r22, %r21, %r16;
	add.s32 	%r23, %r16, %r20;
	mad.lo.s32 	%r24, %r17, %r3, %r23;
	mul.wide.s32 	%rd5, %r1, 4;
	add.s64 	%rd6, %rd3, %rd5;
	ld.global.f32 	%f1, [%rd6];
	mul.f32 	%f2, %f1, 0f3F000000;
	mul.wide.s32 	%rd7, %r22, 4;
	add.s64 	%rd8, %rd4, %rd7;
	st.global.f32 	[%rd8], %f2;
	mul.wide.s32 	%rd9, %r24, 4;
	add.s64 	%rd10, %rd4, %rd9;
	st.global.f32 	[%rd10], %f2;
$L__BB1_2:
	ret;

}
	// .globl	channel_duplicate
.visible .entry channel_duplicate(
	.param .u64 .ptr .align 1 channel_duplicate_param_0,
	.param .u64 .ptr .align 1 channel_duplicate_param_1,
	.param .u32 channel_duplicate_param_2,
	.param .u32 channel_duplicate_param_3,
	.param .u32 channel_duplicate_param_4,
	.param .u32 channel_duplicate_param_5
)
{
	.reg .pred 	%p<2>;
	.reg .b32 	%r<22>;
	.reg .b32 	%f<2>;
	.reg .b64 	%rd<9>;

	ld.param.u64 	%rd1, [channel_duplicate_param_0];
	ld.param.u64 	%rd2, [channel_duplicate_param_1];
	ld.param.u32 	%r2, [channel_duplicate_param_2];
	ld.param.u32 	%r3, [channel_duplicate_param_3];
	ld.param.u32 	%r4, [channel_duplicate_param_4];
	ld.param.u32 	%r5, [channel_duplicate_param_5];
	mov.u32 	%r6, %ctaid.x;
	mov.u32 	%r7, %ctaid.y;
	mov.u32 	%r8, %nctaid.x;
	mad.lo.s32 	%r9, %r7, %r8, %r6;
	mov.u32 	%r10, %ntid.x;
	mov.u32 	%r11, %tid.x;
	mad.lo.s32 	%r1, %r9, %r10, %r11;
	setp.ge.s32 	%p1, %r1, %r5;
	@%p1 bra 	$L__BB2_2;
	cvta.to.global.u64 	%rd3, %rd1;
	cvta.to.global.u64 	%rd4, %rd2;
	div.s32 	%r12, %r2, %r4;
	div.s32 	%r13, %r1, %r2;
	div.s32 	%r14, %r13, %r3;
	div.s32 	%r15, %r1, %r3;
	rem.s32 	%r16, %r15, %r2;
	mul.lo.s32 	%r17, %r15, %r3;
	sub.s32 	%r18, %r1, %r17;
	rem.s32 	%r19, %r16, %r12;
	mad.lo.s32 	%r20, %r14, %r12, %r19;
	mad.lo.s32 	%r21, %r20, %r3, %r18;
	mul.wide.s32 	%rd5, %r21, 4;
	add.s64 	%rd6, %rd3, %rd5;
	ld.global.f32 	%f1, [%rd6];
	mul.wide.s32 	%rd7, %r1, 4;
	add.s64 	%rd8, %rd4, %rd7;
	st.global.f32 	[%rd8], %f1;
$L__BB2_2:
	ret;

}
	// .globl	channel_duplicate_backward
.visible .entry channel_duplicate_backward(
	.param .u64 .ptr .align 1 channel_duplicate_backward_param_0,
	.param .u64 .ptr .align 1 channel_duplicate_backward_param_1,
	.param .u32 channel_duplicate_backward_param_2,
	.param .u32 channel_duplicate_backward_param_3,
	.param .u32 channel_duplicate_backward_param_4,
	.param .u32 channel_duplicate_backward_param_5
)
{
	.reg .pred 	%p<11>;
	.reg .b32 	%r<172>;
	.reg .b32 	%f<83>;
	.reg .b64 	%rd<66>;

	ld.param.u64 	%rd3, [channel_duplicate_backward_param_0];
	ld.param.u32 	%r73, [channel_duplicate_backward_param_2];
	ld.param.u32 	%r74, [channel_duplicate_backward_param_3];
	ld.param.u32 	%r75, [channel_duplicate_backward_param_4];
	ld.param.u32 	%r76, [channel_duplicate_backward_param_5];
	cvta.to.global.u64 	%rd1, %rd3;
	mov.u32 	%r77, %ctaid.x;
	mov.u32 	%r78, %ctaid.y;
	mov.u32 	%r79, %nctaid.x;
	mad.lo.s32 	%r80, %r78, %r79, %r77;
	mov.u32 	%r81, %ntid.x;
	mov.u32 	%r82, %tid.x;
	mad.lo.s32 	%r1, %r80, %r81, %r82;
	setp.ge.s32 	%p1, %r1, %r76;
	@%p1 bra 	$L__BB3_15;
	div.s32 	%r83, %r1, %r74;
	rem.s32 	%r2, %r83, %r73;
	mul.lo.s32 	%r84, %r83, %r74;
	sub.s32 	%r3, %r1, %r84;
	setp.lt.s32 	%p2, %r75, 1;
	mov.f32 	%f82, 0f00000000;
	@%p2 bra 	$L__BB3_14;
	div.s32 	%r86, %r1, %r73;
	div.s32 	%r87, %r86, %r74;
	mul.lo.s32 	%r4, %r87, %r75;
	setp.lt.u32 	%p3, %r75, 16;
	mov.f32 	%f82, 0f00000000;
	mov.b32 	%r168, 0;
	@%p3 bra 	$L__BB3_5;
	and.b32  	%r88, %r75, 2147483632;
	neg.s32 	%r166, %r88;
	mul.lo.s32 	%r89, %r4, %r73;
	add.s32 	%r90, %r89, %r73;
	add.s32 	%r91, %r2, %r90;
	mad.lo.s32 	%r165, %r74, %r91, %r3;
	mul.lo.s32 	%r92, %r74, %r73;
	shl.b32 	%r7, %r92, 4;
	add.s32 	%r93, %r4, 2;
	mad.lo.s32 	%r94, %r73, %r93, %r2;
	mad.lo.s32 	%r164, %r74, %r94, %r3;
	add.s32 	%r95, %r4, 3;
	mad.lo.s32 	%r96, %r73, %r95, %r2;
	mad.lo.s32 	%r163, %r74, %r96, %r3;
	add.s32 	%r97, %r4, 4;
	mad.lo.s32 	%r98, %r73, %r97, %r2;
	mad.lo.s32 	%r162, %r74, %r98, %r3;
	add.s32 	%r99, %r4, 5;
	mad.lo.s32 	%r100, %r73, %r99, %r2;
	mad.lo.s32 	%r161, %r74, %r100, %r3;
	add.s32 	%r101, %r4, 6;
	mad.lo.s32 	%r102, %r73, %r101, %r2;
	mad.lo.s32 	%r160, %r74, %r102, %r3;
	add.s32 	%r103, %r4, 7;
	mad.lo.s32 	%r104, %r73, %r103, %r2;
	mad.lo.s32 	%r159, %r74, %r104, %r3;
	add.s32 	%r105, %r4, 8;
	mad.lo.s32 	%r106, %r73, %r105, %r2;
	mad.lo.s32 	%r158, %r74, %r106, %r3;
	add.s32 	%r107, %r4, 9;
	mad.lo.s32 	%r108, %r73, %r107, %r2;
	mad.lo.s32 	%r157, %r74, %r108, %r3;
	add.s32 	%r109, %r4, 10;
	mad.lo.s32 	%r110, %r73, %r109, %r2;
	mad.lo.s32 	%r156, %r74, %r110, %r3;
	add.s32 	%r111, %r4, 11;
	mad.lo.s32 	%r112, %r73, %r111, %r2;
	mad.lo.s32 	%r155, %r74, %r112, %r3;
	add.s32 	%r113, %r4, 12;
	mad.lo.s32 	%r114, %r73, %r113, %r2;
	mad.lo.s32 	%r154, %r74, %r114, %r3;
	add.s32 	%r115, %r4, 13;
	mad.lo.s32 	%r116, %r73, %r115, %r2;
	mad.lo.s32 	%r153, %r74, %r116, %r3;
	add.s32 	%r117, %r4, 14;
	mad.lo.s32 	%r118, %r73, %r117, %r2;
	mad.lo.s32 	%r152, %r74, %r118, %r3;
	add.s32 	%r119, %r4, 15;
	mad.lo.s32 	%r120, %r73, %r119, %r2;
	mad.lo.s32 	%r151, %r74, %r120, %r3;
	add.s32 	%r121, %r2, %r89;
	mad.lo.s32 	%r150, %r74, %r121, %r3;
	mov.f32 	%f82, 0f00000000;
$L__BB3_4:
	.pragma "nounroll";
	and.b32  	%r168, %r75, 2147483632;
	mul.wide.s32 	%rd4, %r150, 4;
	add.s64 	%rd5, %rd1, %rd4;
	ld.global.f32 	%f18, [%rd5];
	add.f32 	%f19, %f82, %f18;
	mul.wide.s32 	%rd6, %r165, 4;
	add.s64 	%rd7, %rd1, %rd6;
	ld.global.f32 	%f20, [%rd7];
	add.f32 	%f21, %f19, %f20;
	mul.wide.s32 	%rd8, %r164, 4;
	add.s64 	%rd9, %rd1, %rd8;
	ld.global.f32 	%f22, [%rd9];
	add.f32 	%f23, %f21, %f22;
	mul.wide.s32 	%rd10, %r163, 4;
	add.s64 	%rd11, %rd1, %rd10;
	ld.global.f32 	%f24, [%rd11];
	add.f32 	%f25, %f23, %f24;
	mul.wide.s32 	%rd12, %r162, 4;
	add.s64 	%rd13, %rd1, %rd12;
	ld.global.f32 	%f26, [%rd13];
	add.f32 	%f27, %f25, %f26;
	mul.wide.s32 	%rd14, %r161, 4;
	add.s64 	%rd15, %rd1, %rd14;
	ld.global.f32 	%f28, [%rd15];
	add.f32 	%f29, %f27, %f28;
	mul.wide.s32 	%rd16, %r160, 4;
	add.s64 	%rd17, %rd1, %rd16;
	ld.global.f32 	%f30, [%rd17];
	add.f32 	%f31, %f29, %f30;
	mul.wide.s32 	%rd18, %r159, 4;
	add.s64 	%rd19, %rd1, %rd18;
	ld.global.f32 	%f32, [%rd19];
	add.f32 	%f33, %f31, %f32;
	mul.wide.s32 	%rd20, %r158, 4;
	add.s64 	%rd21, %rd1, %rd20;
	ld.global.f32 	%f34, [%rd21];
	add.f32 	%f35, %f33, %f34;
	mul.wide.s32 	%rd22, %r157, 4;
	add.s64 	%rd23, %rd1, %rd22;
	ld.global.f32 	%f36, [%rd23];
	add.f32 	%f37, %f35, %f36;
	mul.wide.s32 	%rd24, %r156, 4;
	add.s64 	%rd25, %rd1, %rd24;
	ld.global.f32 	%f38, [%rd25];
	add.f32 	%f39, %f37, %f38;
	mul.wide.s32 	%rd26, %r155, 4;
	add.s64 	%rd27, %rd1, %rd26;
	ld.global.f32 	%f40, [%rd27];
	add.f32 	%f41, %f39, %f40;
	mul.wide.s32 	%rd28, %r154, 4;
	add.s64 	%rd29, %rd1, %rd28;
	ld.global.f32 	%f42, [%rd29];
	add.f32 	%f43, %f41, %f42;
	mul.wide.s32 	%rd30, %r153, 4;
	add.s64 	%rd31, %rd1, %rd30;
	ld.global.f32 	%f44, [%rd31];
	add.f32 	%f45, %f43, %f44;
	mul.wide.s32 	%rd32, %r152, 4;
	add.s64 	%rd33, %rd1, %rd32;
	ld.global.f32 	%f46, [%rd33];
	add.f32 	%f47, %f45, %f46;
	mul.wide.s32 	%rd34, %r151, 4;
	add.s64 	%rd35, %rd1, %rd34;
	ld.global.f32 	%f48, [%rd35];
	add.f32 	%f82, %f47, %f48;
	add.s32 	%r166, %r166, 16;
	add.s32 	%r165, %r165, %r7;
	add.s32 	%r164, %r164, %r7;
	add.s32 	%r163, %r163, %r7;
	add.s32 	%r162, %r162, %r7;
	add.s32 	%r161, %r161, %r7;
	add.s32 	%r160, %r160, %r7;
	add.s32 	%r159, %r159, %r7;
	add.s32 	%r158, %r158, %r7;
	add.s32 	%r157, %r157, %r7;
	add.s32 	%r156, %r156, %r7;
	add.s32 	%r155, %r155, %r7;
	add.s32 	%r154, %r154, %r7;
	add.s32 	%r153, %r153, %r7;
	add.s32 	%r152, %r152, %r7;
	add.s32 	%r151, %r151, %r7;
	add.s32 	%r150, %r150, %r7;
	setp.ne.s32 	%p4, %r166, 0;
	@%p4 bra 	$L__BB3_4;
$L__BB3_5:
	and.b32  	%r59, %r75, 15;
	setp.eq.s32 	%p5, %r59, 0;
	@%p5 bra 	$L__BB3_14;
	and.b32  	%r60, %r75, 7;
	setp.lt.u32 	%p6, %r59, 8;
	@%p6 bra 	$L__BB3_8;
	add.s32 	%r122, %r168, %r4;
	mad.lo.s32 	%r123, %r122, %r73, %r2;
	mad.lo.s32 	%r124, %r123, %r74, %r3;
	mul.wide.s32 	%rd36, %r124, 4;
	add.s64 	%rd37, %rd1, %rd36;
	ld.global.f32 	%f50, [%rd37];
	add.f32 	%f51, %f82, %f50;
	add.s32 	%r125, %r123, %r73;
	mad.lo.s32 	%r126, %r125, %r74, %r3;
	mul.wide.s32 	%rd38, %r126, 4;
	add.s64 	%rd39, %rd1, %rd38;
	ld.global.f32 	%f52, [%rd39];
	add.f32 	%f53, %f51, %f52;
	add.s32 	%r127, %r125, %r73;
	mad.lo.s32 	%r128, %r127, %r74, %r3;
	mul.wide.s32 	%rd40, %r128, 4;
	add.s64 	%rd41, %rd1, %rd40;
	ld.global.f32 	%f54, [%rd41];
	add.f32 	%f55, %f53, %f54;
	add.s32 	%r129, %r127, %r73;
	mad.lo.s32 	%r130, %r129, %r74, %r3;
	mul.wide.s32 	%rd42, %r130, 4;
	add.s64 	%rd43, %rd1, %rd42;
	ld.global.f32 	%f56, [%rd43];
	add.f32 	%f57, %f55, %f56;
	add.s32 	%r131, %r129, %r73;
	mad.lo.s32 	%r132, %r131, %r74, %r3;
	mul.wide.s32 	%rd44, %r132, 4;
	add.s64 	%rd45, %rd1, %rd44;
	ld.global.f32 	%f58, [%rd45];
	add.f32 	%f59, %f57, %f58;
	add.s32 	%r133, %r131, %r73;
	mad.lo.s32 	%r134, %r133, %r74, %r3;
	mul.wide.s32 	%rd46, %r134, 4;
	add.s64 	%rd47, %rd1, %rd46;
	ld.global.f32 	%f60, [%rd47];
	add.f32 	%f61, %f59, %f60;
	add.s32 	%r135, %r133, %r73;
	mad.lo.s32 	%r136, %r135, %r74, %r3;
	mul.wide.s32 	%rd48, %r136, 4;
	add.s64 	%rd49, %rd1, %rd48;
	ld.global.f32 	%f62, [%rd49];
	add.f32 	%f63, %f61, %f62;
	add.s32 	%r137, %r135, %r73;
	mad.lo.s32 	%r138, %r137, %r74, %r3;
	mul.wide.s32 	%rd50, %r138, 4;
	add.s64 	%rd51, %rd1, %rd50;
	ld.global.f32 	%f64, [%rd51];
	add.f32 	%f82, %f63, %f64;
	add.s32 	%r168, %r168, 8;
$L__BB3_8:
	setp.eq.s32 	%p7, %r60, 0;
	@%p7 bra 	$L__BB3_14;
	and.b32  	%r63, %r75, 3;
	setp.lt.u32 	%p8, %r60, 4;
	@%p8 bra 	$L__BB3_11;
	add.s32 	%r139, %r168, %r4;
	mad.lo.s32 	%r140, %r139, %r73, %r2;
	mad.lo.s32 	%r141, %r140, %r74, %r3;
	mul.wide.s32 	%rd52, %r141, 4;
	add.s64 	%rd53, %rd1, %rd52;
	ld.global.f32 	%f66, [%rd53];
	add.f32 	%f67, %f82, %f66;
	add.s32 	%r142, %r140, %r73;
	mad.lo.s32 	%r143, %r142, %r74, %r3;
	mul.wide.s32 	%rd54, %r143, 4;
	add.s64 	%rd55, %rd1, %rd54;
	ld.global.f32 	%f68, [%rd55];
	add.f32 	%f69, %f67, %f68;
	add.s32 	%r144, %r142, %r73;
	mad.lo.s32 	%r145, %r144, %r74, %r3;
	mul.wide.s32 	%rd56, %r145, 4;
	add.s64 	%rd57, %rd1, %rd56;
	ld.global.f32 	%f70, [%rd57];
	add.f32 	%f71, %f69, %f70;
	add.s32 	%r146, %r144, %r73;
	mad.lo.s32 	%r147, %r146, %r74, %r3;
	mul.wide.s32 	%rd58, %r147, 4;
	add.s64 	%rd59, %rd1, %rd58;
	ld.global.f32 	%f72, [%rd59];
	add.f32 	%f82, %f71, %f72;
	add.s32 	%r168, %r168, 4;
$L__BB3_11:
	setp.eq.s32 	%p9, %r63, 0;
	@%p9 bra 	$L__BB3_14;
	add.s32 	%r148, %r168, %r4;
	mad.lo.s32 	%r149, %r73, %r148, %r2;
	mad.lo.s32 	%r171, %r74, %r149, %r3;
	mul.lo.s32 	%r67, %r74, %r73;
	neg.s32 	%r170, %r63;
$L__BB3_13:
	.pragma "nounroll";
	mul.wide.s32 	%rd60, %r171, 4;
	add.s64 	%rd61, %rd1, %rd60;
	ld.global.f32 	%f73, [%rd61];
	add.f32 	%f82, %f82, %f73;
	add.s32 	%r171, %r171, %r67;
	add.s32 	%r170, %r170, 1;
	setp.ne.s32 	%p10, %r170, 0;
	@%p10 bra 	$L__BB3_13;
$L__BB3_14:
	ld.param.u64 	%rd65, [channel_duplicate_backward_param_1];
	cvta.to.global.u64 	%rd62, %rd65;
	mul.wide.s32 	%rd63, %r1, 4;
	add.s64 	%rd64, %rd62, %rd63;
	st.global.f32 	[%rd64], %f82;
$L__BB3_15:
	ret;

}


// ===== COMPILED SASS (sm_100) =====

	.target	sm_100

	.elftype	@"ET_EXEC"


//--------------------- .note.nv.tkinfo           --------------------------
	.section	.note.nv.tkinfo,"",@"SHT_NOTE"
	.sectionflags	@"SHF_NOTE_NV_TKINFO"
	.tkinfo
        /*0018*/ 	.word	0x00000002
        /*0030*/ 	.string	""
        /*0030*/ 	.string	"ptxas"
        /*0030*/ 	.string	"Cuda compilation tools, release 13.0, V13.0.88"
        /*0030*/ 	.string	"Build cuda_13.0.r13.0/compiler.36424714_0"
        /*0030*/ 	.string	"-arch sm_100 -m 64 "



//--------------------- .note.nv.cuinfo           --------------------------
	.section	.note.nv.cuinfo,"",@"SHT_NOTE"
	.sectionflags	@"SHF_NOTE_NV_CUINFO"
        /*0018*/ 	.short	0x0002
        /*001a*/ 	.short	0x0064
        /*001c*/ 	.short	0x0082
	.zero		2


//--------------------- .nv.info                  --------------------------
	.section	.nv.info,"",@"SHT_CUDA_INFO"
	.align	4


	//----- nvinfo : EIATTR_REGCOUNT
	.align		4
        /*0000*/ 	.byte	0x04, 0x2f
        /*0002*/ 	.short	(.L_1 - .L_0)
	.align		4
.L_0:
        /*0004*/ 	.word	index@(channel_average)
        /*0008*/ 	.word	0x00000012


	//----- nvinfo : EIATTR_FRAME_SIZE
	.align		4
.L_1:
        /*000c*/ 	.byte	0x04, 0x11
        /*000e*/ 	.short	(.L_3 - .L_2)
	.align		4
.L_2:
        /*0010*/ 	.word	index@(channel_average)
        /*0014*/ 	.word	0x00000000


	//----- nvinfo : EIATTR_REGCOUNT
	.align		4
.L_3:
        /*0018*/ 	.byte	0x04, 0x2f
        /*001a*/ 	.short	(.L_5 - .L_4)
	.align		4
.L_4:
        /*001c*/ 	.word	index@(channel_average_backward)
        /*0020*/ 	.word	0x00000012


	//----- nvinfo : EIATTR_FRAME_SIZE
	.align		4
.L_5:
        /*0024*/ 	.byte	0x04, 0x11
        /*0026*/ 	.short	(.L_7 - .L_6)
	.align		4
.L_6:
        /*0028*/ 	.word	index@(channel_average_backward)
        /*002c*/ 	.word	0x00000000


	//----- nvinfo : EIATTR_REGCOUNT
	.align		4
.L_7:
        /*0030*/ 	.byte	0x04, 0x2f
        /*0032*/ 	.short	(.L_9 - .L_8)
	.align		4
.L_8:
        /*0034*/ 	.word	index@(channel_duplicate)
        /*0038*/ 	.word	0x00000014


	//----- nvinfo : EIATTR_FRAME_SIZE
	.align		4
.L_9:
        /*003c*/ 	.byte	0x04, 0x11
        /*003e*/ 	.short	(.L_11 - .L_10)
	.align		4
.L_10:
        /*0040*/ 	.word	index@(channel_duplicate)
        /*0044*/ 	.word	0x00000000


	//----- nvinfo : EIATTR_REGCOUNT
	.align		4
.L_11:
        /*0048*/ 	.byte	0x04, 0x2f
        /*004a*/ 	.short	(.L_13 - .L_12)
	.align		4
.L_12:
        /*004c*/ 	.word	index@(channel_duplicate_backward)
        /*0050*/ 	.word	0x00000028


	//----- nvinfo : EIATTR_FRAME_SIZE
	.align		4
.L_13:
        /*0054*/ 	.byte	0x04, 0x11
        /*0056*/ 	.short	(.L_15 - .L_14)
	.align		4
.L_14:
        /*0058*/ 	.word	index@(channel_duplicate_backward)
        /*005c*/ 	.word	0x00000000


	//----- nvinfo : EIATTR_MIN_STACK_SIZE
	.align		4
.L_15:
        /*0060*/ 	.byte	0x04, 0x12
        /*0062*/ 	.short	(.L_17 - .L_16)
	.align		4
.L_16:
        /*0064*/ 	.word	index@(channel_duplicate_backward)
        /*0068*/ 	.word	0x00000000


	//----- nvinfo : EIATTR_MIN_STACK_SIZE
	.align		4
.L_17:
        /*006c*/ 	.byte	0x04, 0x12
        /*006e*/ 	.short	(.L_19 - .L_18)
	.align		4
.L_18:
        /*0070*/ 	.word	index@(channel_duplicate)
        /*0074*/ 	.word	0x00000000


	//----- nvinfo : EIATTR_MIN_STACK_SIZE
	.align		4
.L_19:
        /*0078*/ 	.byte	0x04, 0x12
        /*007a*/ 	.short	(.L_21 - .L_20)
	.align		4
.L_20:
        /*007c*/ 	.word	index@(channel_average_backward)
        /*0080*/ 	.word	0x00000000


	//----- nvinfo : EIATTR_MIN_STACK_SIZE
	.align		4
.L_21:
        /*0084*/ 	.byte	0x04, 0x12
        /*0086*/ 	.short	(.L_23 - .L_22)
	.align		4
.L_22:
        /*0088*/ 	.word	index@(channel_average)
        /*008c*/ 	.word	0x00000000
.L_23:


//--------------------- .nv.compat                --------------------------
	.section	.nv.compat,"",@"SHT_CUDA_COMPAT_INFO"
	.align	4
        /*0000*/ 	.byte	0x02, 0x09, 0x00, 0x00, 0x02, 0x02, 0x01, 0x00, 0x02, 0x05, 0x05, 0x00, 0x03, 0x07, 0x01, 0x01
        /*0010*/ 	.byte	0x02, 0x03, 0x00, 0x00, 0x02, 0x06, 0x01, 0x00, 0x04, 0x0b, 0x08, 0x00, 0x09, 0x00, 0x00, 0x00
        /*0020*/ 	.byte	0x00, 0x00, 0x00, 0x00


//--------------------- .nv.info.channel_duplicate_backward --------------------------
	.section	.nv.info.channel_duplicate_backward,"",@"SHT_CUDA_INFO"
	.sectionflags	@""
	.align	4


	//----- nvinfo : EIATTR_CUDA_API_VERSION
	.align		4
        /*0000*/ 	.byte	0x04, 0x37
        /*0002*/ 	.short	(.L_25 - .L_24)
.L_24:
        /*0004*/ 	.word	0x00000082


	//----- nvinfo : EIATTR_KPARAM_INFO
	.align		4
.L_25:
        /*0008*/ 	.byte	0x04, 0x17
        /*000a*/ 	.short	(.L_27 - .L_26)
.L_26:
        /*000c*/ 	.word	0x00000000
        /*0010*/ 	.short	0x0005
        /*0012*/ 	.short	0x001c
        /*0014*/ 	.byte	0x00, 0xf0, 0x11, 0x00


	//----- nvinfo : EIATTR_KPARAM_INFO
	.align		4
.L_27:
        /*0018*/ 	.byte	0x04, 0x17
        /*001a*/ 	.short	(.L_29 - .L_28)
.L_28:
        /*001c*/ 	.word	0x00000000
        /*0020*/ 	.short	0x0004
        /*0022*/ 	.short	0x0018
        /*0024*/ 	.byte	0x00, 0xf0, 0x11, 0x00


	//----- nvinfo : EIATTR_KPARAM_INFO
	.align		4
.L_29:
        /*0028*/ 	.byte	0x04, 0x17
        /*002a*/ 	.short	(.L_31 - .L_30)
.L_30:
        /*002c*/ 	.word	0x00000000
        /*0030*/ 	.short	0x0003
        /*0032*/ 	.short	0x0014
        /*0034*/ 	.byte	0x00, 0xf0, 0x11, 0x00


	//----- nvinfo : EIATTR_KPARAM_INFO
	.align		4
.L_31:
        /*0038*/ 	.byte	0x04, 0x17
        /*003a*/ 	.short	(.L_33 - .L_32)
.L_32:
        /*003c*/ 	.word	0x00000000
        /*0040*/ 	.short	0x0002
        /*0042*/ 	.short	0x0010
        /*0044*/ 	.byte	0x00, 0xf0, 0x11, 0x00


	//----- nvinfo : EIATTR_KPARAM_INFO
	.align		4
.L_33:
        /*0048*/ 	.byte	0x04, 0x17
        /*004a*/ 	.short	(.L_35 - .L_34)
.L_34:
        /*004c*/ 	.word	0x00000000
        /*0050*/ 	.short	0x0001
        /*0052*/ 	.short	0x0008
        /*0054*/ 	.byte	0x00, 0xf5, 0x21, 0x00


	//----- nvinfo : EIATTR_KPARAM_INFO
	.align		4
.L_35:
        /*0058*/ 	.byte	0x04, 0x17
        /*005a*/ 	.short	(.L_37 - .L_36)
.L_36:
        /*005c*/ 	.word	0x00000000
        /*0060*/ 	.short	0x0000
        /*0062*/ 	.short	0x0000
        /*0064*/ 	.byte	0x00, 0xf5, 0x21, 0x00


	//----- nvinfo : EIATTR_SPARSE_MMA_MASK
	.align		4
.L_37:
        /*0068*/ 	.byte	0x03, 0x50
        /*006a*/ 	.short	0x0000


	//----- nvinfo : EIATTR_MAXREG_COUNT
	.align		4
        /*006c*/ 	.byte	0x03, 0x1b
        /*006e*/ 	.short	0x00ff


	//----- nvinfo : EIATTR_MERCURY_ISA_VERSION
	.align		4
        /*0070*/ 	.byte	0x03, 0x5f
        /*0072*/ 	.short	0x0101


	//----- nvinfo : EIATTR_VRC_CTA_INIT_COUNT
	.align		4
        /*0074*/ 	.byte	0x02, 0x4a
	.zero		1
	.zero		1


	//----- nvinfo : EIATTR_EXIT_INSTR_OFFSETS
	.align		4
        /*0078*/ 	.byte	0x04, 0x1c
        /*007a*/ 	.short	(.L_39 - .L_38)


	//   ....[0]....
.L_38:
        /*007c*/ 	.word	0x000000a0


	//   ....[1]....
        /*0080*/ 	.word	0x00001370


	//----- nvinfo : EIATTR_CBANK_PARAM_SIZE
	.align		4
.L_39:
        /*0084*/ 	.byte	0x03, 0x19
        /*0086*/ 	.short	0x0020


	//----- nvinfo : EIATTR_PARAM_CBANK
	.align		4
        /*0088*/ 	.byte	0x04, 0x0a
        /*008a*/ 	.short	(.L_41 - .L_40)
	.align		4
.L_40:
        /*008c*/ 	.word	index@(.nv.constant0.channel_duplicate_backward)
        /*0090*/ 	.short	0x0380
        /*0092*/ 	.short	0x0020


	//----- nvinfo : EIATTR_SW_WAR
	.align		4
.L_41:
        /*0094*/ 	.byte	0x04, 0x36
        /*0096*/ 	.short	(.L_43 - .L_42)
.L_42:
        /*0098*/ 	.word	0x00000008
.L_43:


//--------------------- .nv.info.channel_duplicate --------------------------
	.section	.nv.info.channel_duplicate,"",@"SHT_CUDA_INFO"
	.sectionflags	@""
	.align	4


	//----- nvinfo : EIATTR_CUDA_API_VERSION
	.align		4
        /*0000*/ 	.byte	0x04, 0x37
        /*0002*/ 	.short	(.L_45 - .L_44)
.L_44:
        /*0004*/ 	.word	0x00000082


	//----- nvinfo : EIATTR_KPARAM_INFO
	.align		4
.L_45:
        /*0008*/ 	.byte	0x04, 0x17
        /*000a*/ 	.short	(.L_47 - .L_46)
.L_46:
        /*000c*/ 	.word	0x00000000
        /*0010*/ 	.short	0x0005
        /*0012*/ 	.short	0x001c
        /*0014*/ 	.byte	0x00, 0xf0, 0x11, 0x00


	//----- nvinfo : EIATTR_KPARAM_INFO
	.align		4
.L_47:
        /*0018*/ 	.byte	0x04, 0x17
        /*001a*/ 	.short	(.L_49 - .L_48)
.L_48:
        /*001c*/ 	.word	0x00000000
        /*0020*/ 	.short	0x0004
        /*0022*/ 	.short	0x0018
        /*0024*/ 	.byte	0x00, 0xf0, 0x11, 0x00


	//----- nvinfo : EIATTR_KPARAM_INFO
	.align		4
.L_49:
        /*0028*/ 	.byte	0x04, 0x17
        /*002a*/ 	.short	(.L_51 - .L_50)
.L_50:
        /*002c*/ 	.word	0x00000000
        /*0030*/ 	.short	0x0003
        /*0032*/ 	.short	0x0014
        /*0034*/ 	.byte	0x00, 0xf0, 0x11, 0x00


	//----- nvinfo : EIATTR_KPARAM_INFO
	.align		4
.L_51:
        /*0038*/ 	.byte	0x04, 0x17
        /*003a*/ 	.short	(.L_53 - .L_52)
.L_52:
        /*003c*/ 	.word	0x00000000
        /*0040*/ 	.short	0x0002
        /*0042*/ 	.short	0x0010
        /*0044*/ 	.byte	0x00, 0xf0, 0x11, 0x00


	//----- nvinfo : EIATTR_KPARAM_INFO
	.align		4
.L_53:
        /*0048*/ 	.byte	0x04, 0x17
        /*004a*/ 	.short	(.L_55 - .L_54)
.L_54:
        /*004c*/ 	.word	0x00000000
        /*0050*/ 	.short	0x0001
        /*0052*/ 	.short	0x0008
        /*0054*/ 	.byte	0x00, 0xf5, 0x21, 0x00


	//----- nvinfo : EIATTR_KPARAM_INFO
	.align		4
.L_55:
        /*0058*/ 	.byte	0x04, 0x17
        /*005a*/ 	.short	(.L_57 - .L_56)
.L_56:
        /*005c*/ 	.word	0x00000000
        /*0060*/ 	.short	0x0000
        /*0062*/ 	.short	0x0000
        /*0064*/ 	.byte	0x00, 0xf5, 0x21, 0x00


	//----- nvinfo : EIATTR_SPARSE_MMA_MASK
	.align		4
.L_57:
        /*0068*/ 	.byte	0x03, 0x50
        /*006a*/ 	.short	0x0000


	//----- nvinfo : EIATTR_MAXREG_COUNT
	.align		4
        /*006c*/ 	.byte	0x03, 0x1b
        /*006e*/ 	.short	0x00ff


	//----- nvinfo : EIATTR_MERCURY_ISA_VERSION
	.align		4
        /*0070*/ 	.byte	0x03, 0x5f
        /*0072*/ 	.short	0x0101


	//----- nvinfo : EIATTR_VRC_CTA_INIT_COUNT
	.align		4
        /*0074*/ 	.byte	0x02, 0x4a
	.zero		1
	.zero		1


	//----- nvinfo : EIATTR_EXIT_INSTR_OFFSETS
	.align		4
        /*0078*/ 	.byte	0x04, 0x1c
        /*007a*/ 	.short	(.L_59 - .L_58)


	//   ....[0]....
.L_58:
        /*007c*/ 	.word	0x000000a0


	//   ....[1]....
        /*0080*/ 	.word	0x00000900


	//----- nvinfo : EIATTR_CBANK_PARAM_SIZE
	.align		4
.L_59:
        /*0084*/ 	.byte	0x03, 0x19
        /*0086*/ 	.short	0x0020


	//----- nvinfo : EIATTR_PARAM_CBANK
	.align		4
        /*0088*/ 	.byte	0x04, 0x0a
        /*008a*/ 	.short	(.L_61 - .L_60)
	.align		4
.L_60:
        /*008c*/ 	.word	index@(.nv.constant0.channel_duplicate)
        /*0090*/ 	.short	0x0380
        /*0092*/ 	.short	0x0020


	//----- nvinfo : EIATTR_SW_WAR
	.align		4
.L_61:
        /*0094*/ 	.byte	0x04, 0x36
        /*0096*/ 	.short	(.L_63 - .L_62)
.L_62:
        /*0098*/ 	.word	0x00000008
.L_63:


//--------------------- .nv.info.channel_average_backward --------------------------
	.section	.nv.info.channel_average_backward,"",@"SHT_CUDA_INFO"
	.sectionflags	@""
	.align	4


	//----- nvinfo : EIATTR_CUDA_API_VERSION
	.align		4
        /*0000*/ 	.byte	0x04, 0x37
        /*0002*/ 	.short	(.L_65 - .L_64)
.L_64:
        /*0004*/ 	.word	0x00000082


	//----- nvinfo : EIATTR_KPARAM_INFO
	.align		4
.L_65:
        /*0008*/ 	.byte	0x04, 0x17
        /*000a*/ 	.short	(.L_67 - .L_66)
.L_66:
        /*000c*/ 	.word	0x00000000
        /*0010*/ 	.short	0x0004
        /*0012*/ 	.short	0x0018
        /*0014*/ 	.byte	0x00, 0xf0, 0x11, 0x00


	//----- nvinfo : EIATTR_KPARAM_INFO
	.align		4
.L_67:
        /*0018*/ 	.byte	0x04, 0x17
        /*001a*/ 	.short	(.L_69 - .L_68)
.L_68:
        /*001c*/ 	.word	0x00000000
        /*0020*/ 	.short	0x0003
        /*0022*/ 	.short	0x0014
        /*0024*/ 	.byte	0x00, 0xf0, 0x11, 0x00


	//----- nvinfo : EIATTR_KPARAM_INFO
	.align		4
.L_69:
        /*0028*/ 	.byte	0x04, 0x17
        /*002a*/ 	.short	(.L_71 - .L_70)
.L_70:
        /*002c*/ 	.word	0x00000000
        /*0030*/ 	.short	0x0002
        /*0032*/ 	.short	0x0010
        /*0034*/ 	.byte	0x00, 0xf0, 0x11, 0x00


	//----- nvinfo : EIATTR_KPARAM_INFO
	.align		4
.L_71:
        /*0038*/ 	.byte	0x04, 0x17
        /*003a*/ 	.short	(.L_73 - .L_72)
.L_72:
        /*003c*/ 	.word	0x00000000
        /*0040*/ 	.short	0x0001
        /*0042*/ 	.short	0x0008
        /*0044*/ 	.byte	0x00, 0xf5, 0x21, 0x00


	//----- nvinfo : EIATTR_KPARAM_INFO
	.align		4
.L_73:
        /*0048*/ 	.byte	0x04, 0x17
        /*004a*/ 	.short	(.L_75 - .L_74)
.L_74:
        /*004c*/ 	.word	0x00000000
        /*0050*/ 	.short	0x0000
        /*0052*/ 	.short	0x0000
        /*0054*/ 	.byte	0x00, 0xf5, 0x21, 0x00


	//----- nvinfo : EIATTR_SPARSE_MMA_MASK
	.align		4
.L_75:
        /*0058*/ 	.byte	0x03, 0x50
        /*005a*/ 	.short	0x0000


	//----- nvinfo : EIATTR_MAXREG_COUNT
	.align		4
        /*005c*/ 	.byte	0x03, 0x1b
        /*005e*/ 	.short	0x00ff


	//----- nvinfo : EIATTR_MERCURY_ISA_VERSION
	.align		4
        /*0060*/ 	.byte	0x03, 0x5f
        /*0062*/ 	.short	0x0101


	//----- nvinfo : EIATTR_VRC_CTA_INIT_COUNT
	.align		4
        /*0064*/ 	.byte	0x02, 0x4a
	.zero		1
	.zero		1


	//----- nvinfo : EIATTR_EXIT_INSTR_OFFSETS
	.align		4
        /*0068*/ 	.byte	0x04, 0x1c
        /*006a*/ 	.short	(.L_77 - .L_76)


	//   ....[0]....
.L_76:
        /*006c*/ 	.word	0x000000a0


	//   ....[1]....
        /*0070*/ 	.word	0x000006b0


	//----- nvinfo : EIATTR_CBANK_PARAM_SIZE
	.align		4
.L_77:
        /*0074*/ 	.byte	0x03, 0x19
        /*0076*/ 	.short	0x001c


	//----- nvinfo : EIATTR_PARAM_CBANK
	.align		4
        /*0078*/ 	.byte	0x04, 0x0a
        /*007a*/ 	.short	(.L_79 - .L_78)
	.align		4
.L_78:
        /*007c*/ 	.word	index@(.nv.constant0.channel_average_backward)
        /*0080*/ 	.short	0x0380
        /*0082*/ 	.short	0x001c


	//----- nvinfo : EIATTR_SW_WAR
	.align		4
.L_79:
        /*0084*/ 	.byte	0x04, 0x36
        /*0086*/ 	.short	(.L_81 - .L_80)
.L_80:
        /*0088*/ 	.word	0x00000008
.L_81:


//--------------------- .nv.info.channel_average  --------------------------
	.section	.nv.info.channel_average,"",@"SHT_CUDA_INFO"
	.sectionflags	@""
	.align	4


	//----- nvinfo : EIATTR_CUDA_API_VERSION
	.align		4
        /*0000*/ 	.byte	0x04, 0x37
        /*0002*/ 	.short	(.L_83 - .L_82)
.L_82:
        /*0004*/ 	.word	0x00000082


	//----- nvinfo : EIATTR_KPARAM_INFO
	.align		4
.L_83:
        /*0008*/ 	.byte	0x04, 0x17
        /*000a*/ 	.short	(.L_85 - .L_84)
.L_84:
        /*000c*/ 	.word	0x00000000
        /*0010*/ 	.short	0x0004
        /*0012*/ 	.short	0x0018
        /*0014*/ 	.byte	0x00, 0xf0, 0x11, 0x00


	//----- nvinfo : EIATTR_KPARAM_INFO
	.align		4
.L_85:
        /*0018*/ 	.byte	0x04, 0x17
        /*001a*/ 	.short	(.L_87 - .L_86)
.L_86:
        /*001c*/ 	.word	0x00000000
        /*0020*/ 	.short	0x0003
        /*0022*/ 	.short	0x0014
        /*0024*/ 	.byte	0x00, 0xf0, 0x11, 0x00


	//----- nvinfo : EIATTR_KPARAM_INFO
	.align		4
.L_87:
        /*0028*/ 	.byte	0x04, 0x17
        /*002a*/ 	.short	(.L_89 - .L_88)
.L_88:
        /*002c*/ 	.word	0x00000000
        /*0030*/ 	.short	0x0002
        /*0032*/ 	.short	0x0010
        /*0034*/ 	.byte	0x00, 0xf0, 0x11, 0x00


	//----- nvinfo : EIATTR_KPARAM_INFO
	.align		4
.L_89:
        /*0038*/ 	.byte	0x04, 0x17
        /*003a*/ 	.short	(.L_91 - .L_90)
.L_90:
        /*003c*/ 	.word	0x00000000
        /*0040*/ 	.short	0x0001
        /*0042*/ 	.short	0x0008
        /*0044*/ 	.byte	0x00, 0xf5, 0x21, 0x00


	//----- nvinfo : EIATTR_KPARAM_INFO
	.align		4
.L_91:
        /*0048*/ 	.byte	0x04, 0x17
        /*004a*/ 	.short	(.L_93 - .L_92)
.L_92:
        /*004c*/ 	.word	0x00000000
        /*0050*/ 	.short	0x0000
        /*0052*/ 	.short	0x0000
        /*0054*/ 	.byte	0x00, 0xf5, 0x21, 0x00


	//----- nvinfo : EIATTR_SPARSE_MMA_MASK
	.align		4
.L_93:
        /*0058*/ 	.byte	0x03, 0x50
        /*005a*/ 	.short	0x0000


	//----- nvinfo : EIATTR_MAXREG_COUNT
	.align		4
        /*005c*/ 	.byte	0x03, 0x1b
        /*005e*/ 	.short	0x00ff


	//----- nvinfo : EIATTR_MERCURY_ISA_VERSION
	.align		4
        /*0060*/ 	.byte	0x03, 0x5f
        /*0062*/ 	.short	0x0101


	//----- nvinfo : EIATTR_VRC_CTA_INIT_COUNT
	.align		4
        /*0064*/ 	.byte	0x02, 0x4a
	.zero		1
	.zero		1


	//----- nvinfo : EIATTR_EXIT_INSTR_OFFSETS
	.align		4
        /*0068*/ 	.byte	0x04, 0x1c
        /*006a*/ 	.short	(.L_95 - .L_94)


	//   ....[0]....
.L_94:
        /*006c*/ 	.word	0x000000a0


	//   ....[1]....
        /*0070*/ 	.word	0x000006b0


	//----- nvinfo : EIATTR_CBANK_PARAM_SIZE
	.align		4
.L_95:
        /*0074*/ 	.byte	0x03, 0x19
        /*0076*/ 	.short	0x001c


	//----- nvinfo : EIATTR_PARAM_CBANK
	.align		4
        /*0078*/ 	.byte	0x04, 0x0a
        /*007a*/ 	.short	(.L_97 - .L_96)
	.align		4
.L_96:
        /*007c*/ 	.word	index@(.nv.constant0.channel_average)
        /*0080*/ 	.short	0x0380
        /*0082*/ 	.short	0x001c


	//----- nvinfo : EIATTR_SW_WAR
	.align		4
.L_97:
        /*0084*/ 	.byte	0x04, 0x36
        /*0086*/ 	.short	(.L_99 - .L_98)
.L_98:
        /*0088*/ 	.word	0x00000008
.L_99:


//--------------------- .nv.callgraph             --------------------------
	.section	.nv.callgraph,"",@"SHT_CUDA_CALLGRAPH"
	.align	4
	.sectionentsize	8
	.align		4
        /*0000*/ 	.word	0x00000000
	.align		4
        /*0004*/ 	.word	0xffffffff
	.align		4
        /*0008*/ 	.word	0x00000000
	.align		4
        /*000c*/ 	.word	0xfffffffe
	.align		4
        /*0010*/ 	.word	0x00000000
	.align		4
        /*0014*/ 	.word	0xfffffffd
	.align		4
        /*0018*/ 	.word	0x00000000
	.align		4
        /*001c*/ 	.word	0xfffffffc


//--------------------- .text.channel_duplicate_backward --------------------------
	.section	.text.channel_duplicate_backward,"ax",@progbits
	.align	128
        .global         channel_duplicate_backward
        .type           channel_duplicate_backward,@function
        .size           channel_duplicate_backward,(.L_x_10 - channel_duplicate_backward)
        .other          channel_duplicate_backward,@"STO_CUDA_ENTRY STV_DEFAULT"
channel_duplicate_backward:
.text.channel_duplicate_backward:
[----:B------:R-:W-:Y:S01]  /*0000*/  LDC R1, c[0x0][0x37c] ;  /* 0x0000df00ff017b82 */ /* 0x000fe20000000800 */
[----:B------:R-:W0:Y:S07]  /*0010*/  S2R R3, SR_TID.X ;  /* 0x0000000000037919 */ /* 0x000e2e0000002100 */
[----:B------:R-:W-:Y:S01]  /*0020*/  S2UR UR4, SR_CTAID.X ;  /* 0x00000000000479c3 */ /* 0x000fe20000002500 */
[----:B------:R-:W1:Y:S01]  /*0030*/  LDCU UR6, c[0x0][0x370] ;  /* 0x00006e00ff0677ac */ /* 0x000e620008000800 */
[----:B------:R-:W2:Y:S06]  /*0040*/  LDCU UR7, c[0x0][0x39c] ;  /* 0x00007380ff0777ac */ /* 0x000eac0008000800 */
[----:B------:R-:W1:Y:S08]  /*0050*/  S2UR UR5, SR_CTAID.Y ;  /* 0x00000000000579c3 */ /* 0x000e700000002600 */
[----:B------:R-:W0:Y:S01]  /*0060*/  LDC R0, c[0x0][0x360] ;  /* 0x0000d800ff007b82 */ /* 0x000e220000000800 */
[----:B-1----:R-:W-:-:S06]  /*0070*/  UIMAD UR4, UR5, UR6, UR4 ;  /* 0x00000006050472a4 */ /* 0x002fcc000f8e0204 */
[----:B0-----:R-:W-:-:S05]  /*0080*/  IMAD R0, R0, UR4, R3 ;  /* 0x0000000400007c24 */ /* 0x001fca000f8e0203 */
[----:B--2---:R-:W-:-:S13]  /*0090*/  ISETP.GE.AND P0, PT, R0, UR7, PT ;  /* 0x0000000700007c0c */ /* 0x004fda000bf06270 */
[----:B------:R-:W-:Y:S05]  /*00a0*/  @P0 EXIT ;  /* 0x000000000000094d */ /* 0x000fea0003800000 */
[----:B------:R-:W0:Y:S01]  /*00b0*/  LDC R3, c[0x0][0x394] ;  /* 0x0000e500ff037b82 */ /* 0x000e220000000800 */
[----:B------:R-:W-:Y:S01]  /*00c0*/  IABS R12, R0 ;  /* 0x00000000000c7213 */ /* 0x000fe20000000000 */
[----:B------:R-:W1:Y:S01]  /*00d0*/  LDCU UR5, c[0x0][0x398] ;  /* 0x00007300ff0577ac */ /* 0x000e620008000800 */
[----:B------:R-:W2:Y:S05]  /*00e0*/  LDCU.64 UR8, c[0x0][0x358] ;  /* 0x00006b00ff0877ac */ /* 0x000eaa0008000a00 */
[----:B------:R-:W3:Y:S01]  /*00f0*/  LDC R2, c[0x0][0x390] ;  /* 0x0000e400ff027b82 */ /* 0x000ee20000000800 */
[----:B-1----:R-:W-:Y:S01]  /*0100*/  UISETP.GE.AND UP0, UPT, UR5, 0x1, UPT ;  /* 0x000000010500788c */ /* 0x002fe2000bf06270 */
[----:B0-----:R-:W-:-:S04]  /*0110*/  IABS R4, R3 ;  /* 0x0000000300047213 */ /* 0x001fc80000000000 */
[----:B------:R-:W0:Y:S01]  /*0120*/  I2F.RP R5, R4 ;  /* 0x0000000400057306 */ /* 0x000e220000209400 */
[----:B---3--:R-:W-:-:S07]  /*0130*/  IABS R11, R2 ;  /* 0x00000002000b7213 */ /* 0x008fce0000000000 */
[----:B------:R-:W1:Y:S08]  /*0140*/  I2F.RP R10, R11 ;  /* 0x0000000b000a7306 */ /* 0x000e700000209400 */
[----:B0-----:R-:W0:Y:S08]  /*0150*/  MUFU.RCP R5, R5 ;  /* 0x0000000500057308 */ /* 0x001e300000001000 */
[----:B-1----:R-:W1:Y:S01]  /*0160*/  MUFU.RCP R10, R10 ;  /* 0x0000000a000a7308 */ /* 0x002e620000001000 */
[----:B0-----:R-:W-:-:S07]  /*0170*/  IADD3 R6, PT, PT, R5, 0xffffffe, RZ ;  /* 0x0ffffffe05067810 */ /* 0x001fce0007ffe0ff */
[----:B------:R0:W3:Y:S01]  /*0180*/  F2I.FTZ.U32.TRUNC.NTZ R7, R6 ;  /* 0x0000000600077305 */ /* 0x0000e2000021f000 */
[----:B-1----:R-:W-:Y:S01]  /*0190*/  IADD3 R8, PT, PT, R10, 0xffffffe, RZ ;  /* 0x0ffffffe0a087810 */ /* 0x002fe20007ffe0ff */
[----:B0-----:R-:W-:Y:S01]  /*01a0*/  HFMA2 R6, -RZ, RZ, 0, 0 ;  /* 0x00000000ff067431 */ /* 0x001fe200000001ff */
[----:B---3--:R-:W-:-:S05]  /*01b0*/  IADD3 R9, PT, PT, RZ, -R7, RZ ;  /* 0x80000007ff097210 */ /* 0x008fca0007ffe0ff */
[----:B------:R-:W-:-:S04]  /*01c0*/  IMAD R9, R9, R4, RZ ;  /* 0x0000000409097224 */ /* 0x000fc800078e02ff */
[----:B------:R-:W-:Y:S02]  /*01d0*/  IMAD.HI.U32 R5, R7, R9, R6 ;  /* 0x0000000907057227 */ /* 0x000fe400078e0006 */
[----:B------:R0:W1:Y:S04]  /*01e0*/  F2I.FTZ.U32.TRUNC.NTZ R9, R8 ;  /* 0x0000000800097305 */ /* 0x000068000021f000 */
[----:B------:R-:W-:-:S05]  /*01f0*/  IMAD.HI.U32 R6, R5, R12, RZ ;  /* 0x0000000c05067227 */ /* 0x000fca00078e00ff */
[----:B------:R-:W-:Y:S01]  /*0200*/  IADD3 R7, PT, PT, -R6, RZ, RZ ;  /* 0x000000ff06077210 */ /* 0x000fe20007ffe1ff */
[----:B0-----:R-:W-:-:S04]  /*0210*/  HFMA2 R8, -RZ, RZ, 0, 0 ;  /* 0x00000000ff087431 */ /* 0x001fc800000001ff */
[----:B------:R-:W-:Y:S01]  /*0220*/  IMAD R7, R4, R7, R12 ;  /* 0x0000000704077224 */ /* 0x000fe200078e020c */
[----:B-1----:R-:W-:-:S04]  /*0230*/  IADD3 R10, PT, PT, RZ, -R9, RZ ;  /* 0x80000009ff0a7210 */ /* 0x002fc80007ffe0ff */
[----:B------:R-:W-:-:S13]  /*0240*/  ISETP.GT.U32.AND P1, PT, R4, R7, PT ;  /* 0x000000070400720c */ /* 0x000fda0003f24070 */
[-C--:B------:R-:W-:Y:S02]  /*0250*/  @!P1 IADD3 R7, PT, PT, R7, -R4.reuse, RZ ;  /* 0x8000000407079210 */ /* 0x080fe40007ffe0ff */
[----:B------:R-:W-:Y:S02]  /*0260*/  @!P1 IADD3 R6, PT, PT, R6, 0x1, RZ ;  /* 0x0000000106069810 */ /* 0x000fe40007ffe0ff */
[----:B------:R-:W-:Y:S02]  /*0270*/  ISETP.GE.U32.AND P0, PT, R7, R4, PT ;  /* 0x000000040700720c */ /* 0x000fe40003f06070 */
[----:B------:R-:W-:-:S04]  /*0280*/  LOP3.LUT R7, R0, R3, RZ, 0x3c, !PT ;  /* 0x0000000300077212 */ /* 0x000fc800078e3cff */
[----:B------:R-:W-:-:S07]  /*0290*/  ISETP.GE.AND P2, PT, R7, RZ, PT ;  /* 0x000000ff0700720c */ /* 0x000fce0003f46270 */
[----:B------:R-:W-:Y:S02]  /*02a0*/  @P0 IADD3 R6, PT, PT, R6, 0x1, RZ ;  /* 0x0000000106060810 */ /* 0x000fe40007ffe0ff */
[----:B------:R-:W-:Y:S02]  /*02b0*/  ISETP.NE.AND P0, PT, R3, RZ, PT ;  /* 0x000000ff0300720c */ /* 0x000fe40003f05270 */
[----:B------:R-:W-:Y:S02]  /*02c0*/  MOV R7, R6 ;  /* 0x0000000600077202 */ /* 0x000fe40000000f00 */
[----:B------:R-:W-:Y:S02]  /*02d0*/  LOP3.LUT R6, RZ, R3, RZ, 0x33, !PT ;  /* 0x00000003ff067212 */ /* 0x000fe400078e33ff */
[----:B------:R-:W-:-:S04]  /*02e0*/  @!P2 IADD3 R7, PT, PT, -R7, RZ, RZ ;  /* 0x000000ff0707a210 */ /* 0x000fc80007ffe1ff */
[----:B------:R-:W-:Y:S01]  /*02f0*/  SEL R13, R6, R7, !P0 ;  /* 0x00000007060d7207 */ /* 0x000fe20004000000 */
[----:B------:R-:W-:-:S03]  /*0300*/  IMAD R7, R10, R11, RZ ;  /* 0x0000000b0a077224 */ /* 0x000fc600078e02ff */
[----:B------:R-:W-:Y:S01]  /*0310*/  IABS R10, R13 ;  /* 0x0000000d000a7213 */ /* 0x000fe20000000000 */
[----:B------:R-:W-:Y:S01]  /*0320*/  IMAD.HI.U32 R9, R9, R7, R8 ;  /* 0x0000000709097227 */ /* 0x000fe200078e0008 */
[C---:B------:R-:W-:Y:S02]  /*0330*/  ISETP.GE.AND P2, PT, R13.reuse, RZ, PT ;  /* 0x000000ff0d00720c */ /* 0x040fe40003f46270 */
[----:B------:R-:W-:Y:S02]  /*0340*/  MOV R8, R10 ;  /* 0x0000000a00087202 */ /* 0x000fe40000000f00 */
[----:B------:R-:W-:-:S03]  /*0350*/  IADD3 R13, PT, PT, -R13, RZ, RZ ;  /* 0x000000ff0d0d7210 */ /* 0x000fc60007ffe1ff */
[----:B------:R-:W-:-:S05]  /*0360*/  IMAD.HI.U32 R7, R9, R8, RZ ;  /* 0x0000000809077227 */ /* 0x000fca00078e00ff */
[----:B------:R-:W-:-:S05]  /*0370*/  IADD3 R7, PT, PT, -R7, RZ, RZ ;  /* 0x000000ff07077210 */ /* 0x000fca0007ffe1ff */
[----:B------:R-:W-:Y:S02]  /*0380*/  IMAD R7, R11, R7, R8 ;  /* 0x000000070b077224 */ /* 0x000fe400078e0208 */
[----:B------:R-:W-:-:S03]  /*0390*/  HFMA2 R8, -RZ, RZ, 0, 0 ;  /* 0x00000000ff087431 */ /* 0x000fc600000001ff */
[----:B------:R-:W-:-:S13]  /*03a0*/  ISETP.GT.U32.AND P1, PT, R11, R7, PT ;  /* 0x000000070b00720c */ /* 0x000fda0003f24070 */
[----:B------:R-:W-:-:S04]  /*03b0*/  @!P1 IADD3 R7, PT, PT, R7, -R11, RZ ;  /* 0x8000000b07079210 */ /* 0x000fc80007ffe0ff */
[----:B------:R-:W-:-:S13]  /*03c0*/  ISETP.GT.U32.AND P1, PT, R11, R7, PT ;  /* 0x000000070b00720c */ /* 0x000fda0003f24070 */
[----:B------:R-:W-:-:S04]  /*03d0*/  @!P1 IADD3 R7, PT, PT, R7, -R11, RZ ;  /* 0x8000000b07079210 */ /* 0x000fc80007ffe0ff */
[----:B------:R-:W-:Y:S01]  /*03e0*/  @!P2 IADD3 R7, PT, PT, -R7, RZ, RZ ;  /* 0x000000ff0707a210 */ /* 0x000fe20007ffe1ff */
[----:B--2---:R-:W-:Y:S06]  /*03f0*/  BRA.U !UP0, `(.L_x_0) ;  /* 0x0000000d08d07547 */ /* 0x004fec000b800000 */
[----:B------:R-:W-:Y:S01]  /*0400*/  IMAD.HI.U32 R9, R9, R12, RZ ;  /* 0x0000000c09097227 */ /* 0x000fe200078e00ff */
[----:B------:R-:W-:Y:S01]  /*0410*/  UISETP.GE.U32.AND UP0, UPT, UR5, 0x10, UPT ;  /* 0x000000100500788c */ /* 0x000fe2000bf06070 */
[----:B------:R-:W-:-:S03]  /*0420*/  UMOV UR4, URZ ;  /* 0x000000ff00047c82 */ /* 0x000fc60008000000 */
[----:B------:R-:W-:-:S05]  /*0430*/  IADD3 R8, PT, PT, -R9, RZ, RZ ;  /* 0x000000ff09087210 */ /* 0x000fca0007ffe1ff */
[----:B------:R-:W-:-:S05]  /*0440*/  IMAD R8, R11, R8, R12 ;  /* 0x000000080b087224 */ /* 0x000fca00078e020c */
[----:B------:R-:W-:-:S13]  /*0450*/  ISETP.GT.U32.AND P2, PT, R11, R8, PT ;  /* 0x000000080b00720c */ /* 0x000fda0003f44070 */
[-C--:B------:R-:W-:Y:S02]  /*0460*/  @!P2 IADD3 R8, PT, PT, R8, -R11.reuse, RZ ;  /* 0x8000000b0808a210 */ /* 0x080fe40007ffe0ff */
[----:B------:R-:W-:Y:S02]  /*0470*/  @!P2 IADD3 R9, PT, PT, R9, 0x1, RZ ;  /* 0x000000010909a810 */ /* 0x000fe40007ffe0ff */
[----:B------:R-:W-:Y:S02]  /*0480*/  ISETP.GE.U32.AND P1, PT, R8, R11, PT ;  /* 0x0000000b0800720c */ /* 0x000fe40003f26070 */
[----:B------:R-:W-:-:S04]  /*0490*/  LOP3.LUT R8, R0, R2, RZ, 0x3c, !PT ;  /* 0x0000000200087212 */ /* 0x000fc800078e3cff */
[----:B------:R-:W-:Y:S02]  /*04a0*/  ISETP.GE.AND P3, PT, R8, RZ, PT ;  /* 0x000000ff0800720c */ /* 0x000fe40003f66270 */
[----:B------:R-:W-:-:S05]  /*04b0*/  LOP3.LUT R8, RZ, R2, RZ, 0x33, !PT ;  /* 0x00000002ff087212 */ /* 0x000fca00078e33ff */
[----:B------:R-:W-:Y:S02]  /*04c0*/  @P1 IADD3 R9, PT, PT, R9, 0x1, RZ ;  /* 0x0000000109091810 */ /* 0x000fe40007ffe0ff */
[----:B------:R-:W-:-:S04]  /*04d0*/  ISETP.NE.AND P1, PT, R2, RZ, PT ;  /* 0x000000ff0200720c */ /* 0x000fc80003f25270 */
[----:B------:R-:W-:-:S04]  /*04e0*/  @!P3 IADD3 R9, PT, PT, -R9, RZ, RZ ;  /* 0x000000ff0909b210 */ /* 0x000fc80007ffe1ff */
[----:B------:R-:W-:-:S04]  /*04f0*/  SEL R10, R8, R9, !P1 ;  /* 0x00000009080a7207 */ /* 0x000fc80004800000 */
[----:B------:R-:W-:Y:S02]  /*0500*/  IABS R9, R10 ;  /* 0x0000000a00097213 */ /* 0x000fe40000000000 */
[----:B------:R-:W-:-:S03]  /*0510*/  LOP3.LUT R10, R10, R3, RZ, 0x3c, !PT ;  /* 0x000000030a0a7212 */ /* 0x000fc600078e3cff */
[----:B------:R-:W-:Y:S01]  /*0520*/  IMAD.HI.U32 R5, R5, R9, RZ ;  /* 0x0000000905057227 */ /* 0x000fe200078e00ff */
[----:B------:R-:W-:-:S04]  /*0530*/  ISETP.GE.AND P4, PT, R10, RZ, PT ;  /* 0x000000ff0a00720c */ /* 0x000fc80003f86270 */
[----:B------:R-:W-:-:S05]  /*0540*/  IADD3 R11, PT, PT, -R5, RZ, RZ ;  /* 0x000000ff050b7210 */ /* 0x000fca0007ffe1ff */
[----:B------:R-:W-:-:S05]  /*0550*/  IMAD R9, R4, R11, R9 ;  /* 0x0000000b04097224 */ /* 0x000fca00078e0209 */
[----:B------:R-:W-:-:S13]  /*0560*/  ISETP.GT.U32.AND P3, PT, R4, R9, PT ;  /* 0x000000090400720c */ /* 0x000fda0003f64070 */
[-C--:B------:R-:W-:Y:S02]  /*0570*/  @!P3 IADD3 R9, PT, PT, R9, -R4.reuse, RZ ;  /* 0x800000040909b210 */ /* 0x080fe40007ffe0ff */
[----:B------:R-:W-:Y:S02]  /*0580*/  @!P3 IADD3 R5, PT, PT, R5, 0x1, RZ ;  /* 0x000000010505b810 */ /* 0x000fe40007ffe0ff */
[----:B------:R-:W-:-:S13]  /*0590*/  ISETP.GE.U32.AND P2, PT, R9, R4, PT ;  /* 0x000000040900720c */ /* 0x000fda0003f46070 */
[----:B------:R-:W-:-:S04]  /*05a0*/  @P2 IADD3 R5, PT, PT, R5, 0x1, RZ ;  /* 0x0000000105052810 */ /* 0x000fc80007ffe0ff */
[----:B------:R-:W-:-:S04]  /*05b0*/  @!P4 IADD3 R5, PT, PT, -R5, RZ, RZ ;  /* 0x000000ff0505c210 */ /* 0x000fc80007ffe1ff */
[----:B------:R-:W-:Y:S01]  /*05c0*/  SEL R4, R6, R5, !P0 ;  /* 0x0000000506047207 */ /* 0x000fe20004000000 */
[----:B------:R-:W-:Y:S01]  /*05d0*/  IMAD R6, R3, R13, R0 ;  /* 0x0000000d03067224 */ /* 0x000fe200078e0200 */
[----:B------:R-:W-:Y:S02]  /*05e0*/  SEL R5, R8, R7, !P1 ;  /* 0x0000000708057207 */ /* 0x000fe40004800000 */
[----:B------:R-:W-:Y:S01]  /*05f0*/  MOV R8, RZ ;  /* 0x000000ff00087202 */ /* 0x000fe20000000f00 */
[----:B------:R-:W-:Y:S01]  /*0600*/  IMAD R7, R4, UR5, RZ ;  /* 0x0000000504077c24 */ /* 0x000fe2000f8e02ff */
[----:B------:R-:W-:Y:S06]  /*0610*/  BRA.U !UP0, `(.L_x_1) ;  /* 0x0000000508e07547 */ /* 0x000fec000b800000 */
[CC--:B------:R-:W-:Y:S01]  /*0620*/  IMAD R4, R7.reuse, R2.reuse, R2 ;  /* 0x0000000207047224 */ /* 0x0c0fe200078e0202 */
[C---:B------:R-:W-:Y:S01]  /*0630*/  IADD3 R10, PT, PT, R7.reuse, 0x2, RZ ;  /* 0x00000002070a7810 */ /* 0x040fe20007ffe0ff */
[CCC-:B------:R-:W-:Y:S01]  /*0640*/  IMAD R34, R7.reuse, R2.reuse, R5.reuse ;  /* 0x0000000207227224 */ /* 0x1c0fe200078e0205 */
[C---:B------:R-:W-:Y:S01]  /*0650*/  IADD3 R12, PT, PT, R7.reuse, 0x3, RZ ;  /* 0x00000003070c7810 */ /* 0x040fe20007ffe0ff */
[----:B------:R-:W-:Y:S01]  /*0660*/  ULOP3.LUT UR4, UR5, 0x7ffffff0, URZ, 0xc0, !UPT ;  /* 0x7ffffff005047892 */ /* 0x000fe2000f8ec0ff */
[C---:B------:R-:W-:Y:S01]  /*0670*/  IADD3 R14, PT, PT, R7.reuse, 0x4, RZ ;  /* 0x00000004070e7810 */ /* 0x040fe20007ffe0ff */
[-CC-:B------:R-:W-:Y:S01]  /*0680*/  IMAD R10, R10, R2.reuse, R5.reuse ;  /* 0x000000020a0a7224 */ /* 0x180fe200078e0205 */
        /* <DEDUP_REMOVED lines=10> */
[----:B------:R-:W-:Y:S01]  /*0730*/  IADD3 R15, PT, PT, R7, 0xa, RZ ;  /* 0x0000000a070f7810 */ /* 0x000fe20007ffe0ff */
        /* <DEDUP_REMOVED lines=10> */
[--C-:B------:R-:W-:Y:S01]  /*07e0*/  IMAD R21, R21, R2, R5.reuse ;  /* 0x0000000215157224 */ /* 0x100fe200078e0205 */
[----:B------:R-:W-:Y:S01]  /*07f0*/  IADD3 R4, PT, PT, R5, R4, RZ ;  /* 0x0000000405047210 */ /* 0x000fe20007ffe0ff */
[-CC-:B------:R-:W-:Y:S01]  /*0800*/  IMAD R32, R32, R2.reuse, R5.reuse ;  /* 0x0000000220207224 */ /* 0x180fe200078e0205 */
[----:B------:R-:W-:Y:S01]  /*0810*/  MOV R8, RZ ;  /* 0x000000ff00087202 */ /* 0x000fe20000000f00 */
[-C--:B------:R-:W-:Y:S01]  /*0820*/  IMAD R33, R33, R2.reuse, R5 ;  /* 0x0000000221217224 */ /* 0x080fe200078e0205 */
[----:B------:R-:W-:Y:S01]  /*0830*/  UIADD3 UR4, UPT, UPT, -UR4, URZ, URZ ;  /* 0x000000ff04047290 */ /* 0x000fe2000fffe1ff */
[----:B------:R-:W-:-:S02]  /*0840*/  IMAD R9, R3, R2, RZ ;  /* 0x0000000203097224 */ /* 0x000fc400078e02ff */
[-CC-:B------:R-:W-:Y:S02]  /*0850*/  IMAD R34, R34, R3.reuse, R6.reuse ;  /* 0x0000000322227224 */ /* 0x180fe400078e0206 */
[-CC-:B------:R-:W-:Y:S02]  /*0860*/  IMAD R4, R4, R3.reuse, R6.reuse ;  /* 0x0000000304047224 */ /* 0x180fe400078e0206 */
[-CC-:B------:R-:W-:Y:S02]  /*0870*/  IMAD R10, R10, R3.reuse, R6.reuse ;  /* 0x000000030a0a7224 */ /* 0x180fe400078e0206 */
[-CC-:B------:R-:W-:Y:S02]  /*0880*/  IMAD R12, R12, R3.reuse, R6.reuse ;  /* 0x000000030c0c7224 */ /* 0x180fe400078e0206 */
[-CC-:B------:R-:W-:Y:S02]  /*0890*/  IMAD R14, R14, R3.reuse, R6.reuse ;  /* 0x000000030e0e7224 */ /* 0x180fe400078e0206 */
[----:B------:R-:W-:-:S02]  /*08a0*/  IMAD R16, R16, R3, R6 ;  /* 0x0000000310107224 */ /* 0x000fc400078e0206 */
        /* <DEDUP_REMOVED lines=9> */
[----:B------:R-:W-:-:S07]  /*0940*/  IMAD R33, R33, R3, R6 ;  /* 0x0000000321217224 */ /* 0x000fce00078e0206 */
.L_x_2:
[----:B------:R-:W0:Y:S02]  /*0950*/  LDC.64 R22, c[0x0][0x380] ;  /* 0x0000e000ff167b82 */ /* 0x000e240000000a00 */
[----:B0-----:R-:W-:-:S05]  /*0960*/  IMAD.WIDE R28, R34, 0x4, R22 ;  /* 0x00000004221c7825 */ /* 0x001fca00078e0216 */
[----:B------:R0:W2:Y:S01]  /*0970*/  LDG.E R37, desc[UR8][R28.64] ;  /* 0x000000081c257981 */ /* 0x0000a2000c1e1900 */
[----:B------:R-:W-:-:S04]  /*0980*/  IMAD.WIDE R24, R10, 0x4, R22 ;  /* 0x000000040a187825 */ /* 0x000fc800078e0216 */
[--C-:B------:R-:W-:Y:S01]  /*0990*/  IMAD.WIDE R26, R12, 0x4, R22.reuse ;  /* 0x000000040c1a7825 */ /* 0x100fe200078e0216 */
[----:B------:R1:W3:Y:S03]  /*09a0*/  LDG.E R36, desc[UR8][R24.64] ;  /* 0x0000000818247981 */ /* 0x0002e6000c1e1900 */
[--C-:B0-----:R-:W-:Y:S02]  /*09b0*/  IMAD.WIDE R28, R4, 0x4, R22.reuse ;  /* 0x00000004041c7825 */ /* 0x101fe400078e0216 */
[----:B------:R-:W4:Y:S04]  /*09c0*/  LDG.E R26, desc[UR8][R26.64] ;  /* 0x000000081a1a7981 */ /* 0x000f28000c1e1900 */
[----:B------:R0:W5:Y:S01]  /*09d0*/  LDG.E R35, desc[UR8][R28.64] ;  /* 0x000000081c237981 */ /* 0x000162000c1e1900 */
[----:B-1----:R-:W-:-:S04]  /*09e0*/  IMAD.WIDE R24, R14, 0x4, R22 ;  /* 0x000000040e187825 */ /* 0x002fc800078e0216 */
[--C-:B------:R-:W-:Y:S01]  /*09f0*/  IMAD.WIDE R30, R16, 0x4, R22.reuse ;  /* 0x00000004101e7825 */ /* 0x100fe200078e0216 */
[----:B------:R1:W4:Y:S03]  /*0a00*/  LDG.E R27, desc[UR8][R24.64] ;  /* 0x00000008181b7981 */ /* 0x000326000c1e1900 */
[--C-:B0-----:R-:W-:Y:S02]  /*0a10*/  IMAD.WIDE R28, R18, 0x4, R22.reuse ;  /* 0x00000004121c7825 */ /* 0x101fe400078e0216 */
[----:B------:R-:W4:Y:S02]  /*0a20*/  LDG.E R30, desc[UR8][R30.64] ;  /* 0x000000081e1e7981 */ /* 0x000f24000c1e1900 */
[----:B-1----:R-:W-:Y:S02]  /*0a30*/  IMAD.WIDE R24, R20, 0x4, R22 ;  /* 0x0000000414187825 */ /* 0x002fe400078e0216 */
[----:B------:R-:W4:Y:S04]  /*0a40*/  LDG.E R28, desc[UR8][R28.64] ;  /* 0x000000081c1c7981 */ /* 0x000f28000c1e1900 */
[----:B------:R-:W4:Y:S01]  /*0a50*/  LDG.E R24, desc[UR8][R24.64] ;  /* 0x0000000818187981 */ /* 0x000f22000c1e1900 */
[----:B--2---:R-:W-:-:S04]  /*0a60*/  FADD R8, R37, R8 ;  /* 0x0000000825087221 */ /* 0x004fc80000000000 */
[----:B-----5:R-:W-:-:S04]  /*0a70*/  FADD R35, R8, R35 ;  /* 0x0000002308237221 */ /* 0x020fc80000000000 */
[----:B---3--:R-:W-:-:S04]  /*0a80*/  FADD R35, R35, R36 ;  /* 0x0000002423237221 */ /* 0x008fc80000000000 */
[----:B----4-:R-:W-:-:S04]  /*0a90*/  FADD R26, R35, R26 ;  /* 0x0000001a231a7221 */ /* 0x010fc80000000000 */
[----:B------:R-:W-:-:S04]  /*0aa0*/  FADD R27, R26, R27 ;  /* 0x0000001b1a1b7221 */ /* 0x000fc80000000000 */
[----:B------:R-:W-:Y:S01]  /*0ab0*/  FADD R27, R27, R30 ;  /* 0x0000001e1b1b7221 */ /* 0x000fe20000000000 */
[----:B------:R-:W-:-:S04]  /*0ac0*/  IMAD.WIDE R30, R11, 0x4, R22 ;  /* 0x000000040b1e7825 */ /* 0x000fc800078e0216 */
[----:B------:R-:W-:Y:S01]  /*0ad0*/  IMAD.WIDE R36, R13, 0x4, R22 ;  /* 0x000000040d247825 */ /* 0x000fe200078e0216 */
[----:B------:R0:W2:Y:S03]  /*0ae0*/  LDG.E R8, desc[UR8][R30.64] ;  /* 0x000000081e087981 */ /* 0x0000a6000c1e1900 */
[----:B------:R-:W-:Y:S01]  /*0af0*/  FADD R35, R27, R28 ;  /* 0x0000001c1b237221 */ /* 0x000fe20000000000 */
[----:B------:R-:W-:Y:S01]  /*0b00*/  IMAD.WIDE R26, R15, 0x4, R22 ;  /* 0x000000040f1a7825 */ /* 0x000fe200078e0216 */
[----:B------:R-:W3:Y:S03]  /*0b10*/  LDG.E R36, desc[UR8][R36.64] ;  /* 0x0000000824247981 */ /* 0x000ee6000c1e1900 */
[----:B------:R-:W-:Y:S01]  /*0b20*/  FADD R35, R35, R24 ;  /* 0x0000001823237221 */ /* 0x000fe20000000000 */
[----:B------:R-:W-:-:S04]  /*0b30*/  IMAD.WIDE R24, R17, 0x4, R22 ;  /* 0x0000000411187825 */ /* 0x000fc800078e0216 */
[--C-:B------:R-:W-:Y:S02]  /*0b40*/  IMAD.WIDE R28, R21, 0x4, R22.reuse ;  /* 0x00000004151c7825 */ /* 0x100fe400078e0216 */
[----:B------:R-:W4:Y:S04]  /*0b50*/  LDG.E R24, desc[UR8][R24.64] ;  /* 0x0000000818187981 */ /* 0x000f28000c1e1900 */
[----:B------:R1:W5:Y:S01]  /*0b60*/  LDG.E R37, desc[UR8][R26.64] ;  /* 0x000000081a257981 */ /* 0x000362000c1e1900 */
[----:B0-----:R-:W-:-:S03]  /*0b70*/  IMAD.WIDE R30, R32, 0x4, R22 ;  /* 0x00000004201e7825 */ /* 0x001fc600078e0216 */
[----:B------:R-:W4:Y:S04]  /*0b80*/  LDG.E R28, desc[UR8][R28.64] ;  /* 0x000000081c1c7981 */ /* 0x000f28000c1e1900 */
[----:B------:R-:W4:Y:S01]  /*0b90*/  LDG.E R30, desc[UR8][R30.64] ;  /* 0x000000081e1e7981 */ /* 0x000f22000c1e1900 */
[----:B-1----:R-:W-:-:S06]  /*0ba0*/  IMAD.WIDE R26, R19, 0x4, R22 ;  /* 0x00000004131a7825 */ /* 0x002fcc00078e0216 */
[----:B------:R-:W4:Y:S01]  /*0bb0*/  LDG.E R26, desc[UR8][R26.64] ;  /* 0x000000081a1a7981 */ /* 0x000f22000c1e1900 */
[----:B------:R-:W-:-:S06]  /*0bc0*/  IMAD.WIDE R22, R33, 0x4, R22 ;  /* 0x0000000421167825 */ /* 0x000fcc00078e0216 */
[----:B------:R-:W4:Y:S01]  /*0bd0*/  LDG.E R22, desc[UR8][R22.64] ;  /* 0x0000000816167981 */ /* 0x000f22000c1e1900 */
[----:B------:R-:W-:-:S04]  /*0be0*/  UIADD3 UR4, UPT, UPT, UR4, 0x10, URZ ;  /* 0x0000001004047890 */ /* 0x000fc8000fffe0ff */
[----:B------:R-:W-:Y:S01]  /*0bf0*/  UISETP.NE.AND UP0, UPT, UR4, URZ, UPT ;  /* 0x000000ff0400728c */ /* 0x000fe2000bf05270 */
[C---:B------:R-:W-:Y:S02]  /*0c00*/  LEA R34, R9.reuse, R34, 0x4 ;  /* 0x0000002209227211 */ /* 0x040fe400078e20ff */
[C---:B------:R-:W-:Y:S02]  /*0c10*/  LEA R4, R9.reuse, R4, 0x4 ;  /* 0x0000000409047211 */ /* 0x040fe400078e20ff */
[C---:B------:R-:W-:Y:S02]  /*0c20*/  LEA R10, R9.reuse, R10, 0x4 ;  /* 0x0000000a090a7211 */ /* 0x040fe400078e20ff */
[C---:B------:R-:W-:Y:S02]  /*0c30*/  LEA R12, R9.reuse, R12, 0x4 ;  /* 0x0000000c090c7211 */ /* 0x040fe400078e20ff */
[C---:B------:R-:W-:Y:S02]  /*0c40*/  LEA R14, R9.reuse, R14, 0x4 ;  /* 0x0000000e090e7211 */ /* 0x040fe400078e20ff */
[----:B------:R-:W-:-:S02]  /*0c50*/  LEA R16, R9, R16, 0x4 ;  /* 0x0000001009107211 */ /* 0x000fc400078e20ff */
        /* <DEDUP_REMOVED lines=9> */
[----:B------:R-:W-:Y:S01]  /*0cf0*/  LEA R33, R9, R33, 0x4 ;  /* 0x0000002109217211 */ /* 0x000fe200078e20ff */
[----:B--2---:R-:W-:-:S04]  /*0d00*/  FADD R35, R35, R8 ;  /* 0x0000000823237221 */ /* 0x004fc80000000000 */
[----:B---3--:R-:W-:-:S04]  /*0d10*/  FADD R36, R35, R36 ;  /* 0x0000002423247221 */ /* 0x008fc80000000000 */
[----:B-----5:R-:W-:-:S04]  /*0d20*/  FADD R37, R36, R37 ;  /* 0x0000002524257221 */ /* 0x020fc80000000000 */
[----:B----4-:R-:W-:-:S04]  /*0d30*/  FADD R37, R37, R24 ;  /* 0x0000001825257221 */ /* 0x010fc80000000000 */
[----:B------:R-:W-:-:S04]  /*0d40*/  FADD R37, R37, R26 ;  /* 0x0000001a25257221 */ /* 0x000fc80000000000 */
[----:B------:R-:W-:-:S04]  /*0d50*/  FADD R37, R37, R28 ;  /* 0x0000001c25257221 */ /* 0x000fc80000000000 */
[----:B------:R-:W-:-:S04]  /*0d60*/  FADD R37, R37, R30 ;  /* 0x0000001e25257221 */ /* 0x000fc80000000000 */
[----:B------:R-:W-:Y:S01]  /*0d70*/  FADD R8, R37, R22 ;  /* 0x0000001625087221 */ /* 0x000fe20000000000 */
[----:B------:R-:W-:Y:S06]  /*0d80*/  BRA.U UP0, `(.L_x_2) ;  /* 0xfffffff900f07547 */ /* 0x000fec000b83ffff */
[----:B------:R-:W-:-:S12]  /*0d90*/  ULOP3.LUT UR4, UR5, 0x7ffffff0, URZ, 0xc0, !UPT ;  /* 0x7ffffff005047892 */ /* 0x000fd8000f8ec0ff */
.L_x_1:
[----:B------:R-:W-:-:S09]  /*0da0*/  ULOP3.LUT UP0, UR6, UR5, 0xf, URZ, 0xc0, !UPT ;  /* 0x0000000f05067892 */ /* 0x000fd2000f80c0ff */
[----:B------:R-:W-:Y:S05]  /*0db0*/  BRA.U !UP0, `(.L_x_0) ;  /* 0x0000000508607547 */ /* 0x000fea000b800000 */
[----:B------:R-:W-:Y:S02]  /*0dc0*/  UISETP.GE.U32.AND UP0, UPT, UR6, 0x8, UPT ;  /* 0x000000080600788c */ /* 0x000fe4000bf06070 */
[----:B------:R-:W-:-:S04]  /*0dd0*/  ULOP3.LUT UR7, UR5, 0x7, URZ, 0xc0, !UPT ;  /* 0x0000000705077892 */ /* 0x000fc8000f8ec0ff */
[----:B------:R-:W-:-:S03]  /*0de0*/  UISETP.NE.AND UP1, UPT, UR7, URZ, UPT ;  /* 0x000000ff0700728c */ /* 0x000fc6000bf25270 */
[----:B------:R-:W-:Y:S08]  /*0df0*/  BRA.U !UP0, `(.L_x_3) ;  /* 0x0000000108ac7547 */ /* 0x000ff0000b800000 */
[----:B------:R-:W0:Y:S01]  /*0e00*/  LDC.64 R10, c[0x0][0x380] ;  /* 0x0000e000ff0a7b82 */ /* 0x000e220000000a00 */
[----:B------:R-:W-:-:S05]  /*0e10*/  IADD3 R4, PT, PT, R7, UR4, RZ ;  /* 0x0000000407047c10 */ /* 0x000fca000fffe0ff */
[----:B------:R-:W-:-:S04]  /*0e20*/  IMAD R9, R4, R2, R5 ;  /* 0x0000000204097224 */ /* 0x000fc800078e0205 */
[C---:B------:R-:W-:Y:S01]  /*0e30*/  IMAD R13, R9.reuse, R3, R6 ;  /* 0x00000003090d7224 */ /* 0x040fe200078e0206 */
[----:B------:R-:W-:-:S04]  /*0e40*/  IADD3 R15, PT, PT, R9, R2, RZ ;  /* 0x00000002090f7210 */ /* 0x000fc80007ffe0ff */
[C---:B------:R-:W-:Y:S01]  /*0e50*/  IADD3 R9, PT, PT, R15.reuse, R2, RZ ;  /* 0x000000020f097210 */ /* 0x040fe20007ffe0ff */
[----:B------:R-:W-:-:S03]  /*0e60*/  IMAD R15, R15, R3, R6 ;  /* 0x000000030f0f7224 */ /* 0x000fc600078e0206 */
[CC--:B------:R-:W-:Y:S01]  /*0e70*/  IADD3 R19, PT, PT, R9.reuse, R2.reuse, RZ ;  /* 0x0000000209137210 */ /* 0x0c0fe20007ffe0ff */
[----:B------:R-:W-:Y:S02]  /*0e80*/  IMAD R17, R9, R3, R6 ;  /* 0x0000000309117224 */ /* 0x000fe400078e0206 */
[----:B0-----:R-:W-:Y:S01]  /*0e90*/  IMAD.WIDE R12, R13, 0x4, R10 ;  /* 0x000000040d0c7825 */ /* 0x001fe200078e020a */
[----:B------:R-:W-:-:S03]  /*0ea0*/  IADD3 R21, PT, PT, R19, R2, RZ ;  /* 0x0000000213157210 */ /* 0x000fc60007ffe0ff */
[----:B------:R-:W-:Y:S01]  /*0eb0*/  IMAD.WIDE R14, R15, 0x4, R10 ;  /* 0x000000040f0e7825 */ /* 0x000fe200078e020a */
[----:B------:R0:W2:Y:S01]  /*0ec0*/  LDG.E R9, desc[UR8][R12.64] ;  /* 0x000000080c097981 */ /* 0x0000a2000c1e1900 */
[-C--:B------:R-:W-:Y:S02]  /*0ed0*/  IADD3 R23, PT, PT, R21, R2.reuse, RZ ;  /* 0x0000000215177210 */ /* 0x080fe40007ffe0ff */
[----:B------:R-:W-:Y:S01]  /*0ee0*/  IMAD R19, R19, R3, R6 ;  /* 0x0000000313137224 */ /* 0x000fe200078e0206 */
[----:B------:R1:W3:Y:S01]  /*0ef0*/  LDG.E R4, desc[UR8][R14.64] ;  /* 0x000000080e047981 */ /* 0x0002e2000c1e1900 */
[----:B------:R-:W-:Y:S01]  /*0f00*/  IMAD.WIDE R16, R17, 0x4, R10 ;  /* 0x0000000411107825 */ /* 0x000fe200078e020a */
[----:B------:R-:W-:-:S03]  /*0f10*/  IADD3 R25, PT, PT, R23, R2, RZ ;  /* 0x0000000217197210 */ /* 0x000fc60007ffe0ff */
[-C--:B------:R-:W-:Y:S02]  /*0f20*/  IMAD R21, R21, R3.reuse, R6 ;  /* 0x0000000315157224 */ /* 0x080fe400078e0206 */
[----:B------:R-:W-:Y:S01]  /*0f30*/  IMAD.WIDE R18, R19, 0x4, R10 ;  /* 0x0000000413127825 */ /* 0x000fe200078e020a */
[----:B------:R-:W4:Y:S01]  /*0f40*/  LDG.E R17, desc[UR8][R16.64] ;  /* 0x0000000810117981 */ /* 0x000f22000c1e1900 */
[----:B------:R-:W-:Y:S02]  /*0f50*/  IADD3 R20, PT, PT, R25, R2, RZ ;  /* 0x0000000219147210 */ /* 0x000fe40007ffe0ff */
[-C--:B------:R-:W-:Y:S02]  /*0f60*/  IMAD R23, R23, R3.reuse, R6 ;  /* 0x0000000317177224 */ /* 0x080fe400078e0206 */
[----:B0-----:R-:W-:Y:S01]  /*0f70*/  IMAD.WIDE R12, R21, 0x4, R10 ;  /* 0x00000004150c7825 */ /* 0x001fe200078e020a */
[----:B------:R-:W5:Y:S03]  /*0f80*/  LDG.E R19, desc[UR8][R18.64] ;  /* 0x0000000812137981 */ /* 0x000f66000c1e1900 */
[----:B------:R-:W-:-:S02]  /*0f90*/  IMAD R21, R25, R3, R6 ;  /* 0x0000000319157224 */ /* 0x000fc400078e0206 */
[----:B-1----:R-:W-:Y:S01]  /*0fa0*/  IMAD.WIDE R14, R23, 0x4, R10 ;  /* 0x00000004170e7825 */ /* 0x002fe200078e020a */
[----:B------:R-:W5:Y:S03]  /*0fb0*/  LDG.E R13, desc[UR8][R12.64] ;  /* 0x000000080c0d7981 */ /* 0x000f66000c1e1900 */
[----:B------:R-:W-:Y:S02]  /*0fc0*/  IMAD R23, R20, R3, R6 ;  /* 0x0000000314177224 */ /* 0x000fe400078e0206 */
[--C-:B------:R-:W-:Y:S01]  /*0fd0*/  IMAD.WIDE R20, R21, 0x4, R10.reuse ;  /* 0x0000000415147825 */ /* 0x100fe200078e020a */
[----:B------:R-:W5:Y:S03]  /*0fe0*/  LDG.E R15, desc[UR8][R14.64] ;  /* 0x000000080e0f7981 */ /* 0x000f66000c1e1900 */
[----:B------:R-:W-:-:S02]  /*0ff0*/  IMAD.WIDE R10, R23, 0x4, R10 ;  /* 0x00000004170a7825 */ /* 0x000fc400078e020a */
[----:B------:R-:W5:Y:S04]  /*1000*/  LDG.E R21, desc[UR8][R20.64] ;  /* 0x0000000814157981 */ /* 0x000f68000c1e1900 */
[----:B------:R-:W5:Y:S01]  /*1010*/  LDG.E R11, desc[UR8][R10.64] ;  /* 0x000000080a0b7981 */ /* 0x000f62000c1e1900 */
[----:B------:R-:W-:Y:S01]  /*1020*/  UIADD3 UR4, UPT, UPT, UR4, 0x8, URZ ;  /* 0x0000000804047890 */ /* 0x000fe2000fffe0ff */
[----:B--2---:R-:W-:-:S04]  /*1030*/  FADD R9, R8, R9 ;  /* 0x0000000908097221 */ /* 0x004fc80000000000 */
[----:B---3--:R-:W-:-:S04]  /*1040*/  FADD R4, R9, R4 ;  /* 0x0000000409047221 */ /* 0x008fc80000000000 */
[----:B----4-:R-:W-:-:S04]  /*1050*/  FADD R4, R4, R17 ;  /* 0x0000001104047221 */ /* 0x010fc80000000000 */
[----:B-----5:R-:W-:-:S04]  /*1060*/  FADD R4, R4, R19 ;  /* 0x0000001304047221 */ /* 0x020fc80000000000 */
[----:B------:R-:W-:-:S04]  /*1070*/  FADD R4, R4, R13 ;  /* 0x0000000d04047221 */ /* 0x000fc80000000000 */
[----:B------:R-:W-:-:S04]  /*1080*/  FADD R4, R4, R15 ;  /* 0x0000000f04047221 */ /* 0x000fc80000000000 */
[----:B------:R-:W-:-:S04]  /*1090*/  FADD R4, R4, R21 ;  /* 0x0000001504047221 */ /* 0x000fc80000000000 */
[----:B------:R-:W-:-:S07]  /*10a0*/  FADD R8, R4, R11 ;  /* 0x0000000b04087221 */ /* 0x000fce0000000000 */
.L_x_3:
        /* <DEDUP_REMOVED lines=12> */
[C---:B------:R-:W-:Y:S01]  /*1170*/  IADD3 R4, PT, PT, R9.reuse, R2, RZ ;  /* 0x0000000209047210 */ /* 0x040fe20007ffe0ff */
[----:B------:R-:W-:Y:S02]  /*1180*/  IMAD R17, R9, R3, R6 ;  /* 0x0000000309117224 */ /* 0x000fe400078e0206 */
[----:B0-----:R-:W-:-:S04]  /*1190*/  IMAD.WIDE R12, R13, 0x4, R10 ;  /* 0x000000040d0c7825 */ /* 0x001fc800078e020a */
[----:B------:R-:W-:Y:S02]  /*11a0*/  IMAD.WIDE R14, R15, 0x4, R10 ;  /* 0x000000040f0e7825 */ /* 0x000fe400078e020a */
[----:B------:R-:W2:Y:S02]  /*11b0*/  LDG.E R13, desc[UR8][R12.64] ;  /* 0x000000080c0d7981 */ /* 0x000ea4000c1e1900 */
[----:B------:R-:W-:Y:S02]  /*11c0*/  IMAD R9, R4, R3, R6 ;  /* 0x0000000304097224 */ /* 0x000fe400078e0206 */
[--C-:B------:R-:W-:Y:S01]  /*11d0*/  IMAD.WIDE R16, R17, 0x4, R10.reuse ;  /* 0x0000000411107825 */ /* 0x100fe200078e020a */
[----:B------:R-:W3:Y:S03]  /*11e0*/  LDG.E R15, desc[UR8][R14.64] ;  /* 0x000000080e0f7981 */ /* 0x000ee6000c1e1900 */
[----:B------:R-:W-:-:S02]  /*11f0*/  IMAD.WIDE R10, R9, 0x4, R10 ;  /* 0x00000004090a7825 */ /* 0x000fc400078e020a */
[----:B------:R-:W4:Y:S04]  /*1200*/  LDG.E R17, desc[UR8][R16.64] ;  /* 0x0000000810117981 */ /* 0x000f28000c1e1900 */
[----:B------:R-:W5:Y:S01]  /*1210*/  LDG.E R11, desc[UR8][R10.64] ;  /* 0x000000080a0b7981 */ /* 0x000f62000c1e1900 */
[----:B------:R-:W-:Y:S01]  /*1220*/  UIADD3 UR4, UPT, UPT, UR4, 0x4, URZ ;  /* 0x0000000404047890 */ /* 0x000fe2000fffe0ff */
[----:B--2---:R-:W-:-:S04]  /*1230*/  FADD R8, R8, R13 ;  /* 0x0000000d08087221 */ /* 0x004fc80000000000 */
[----:B---3--:R-:W-:-:S04]  /*1240*/  FADD R8, R8, R15 ;  /* 0x0000000f08087221 */ /* 0x008fc80000000000 */
[----:B----4-:R-:W-:-:S04]  /*1250*/  FADD R8, R8, R17 ;  /* 0x0000001108087221 */ /* 0x010fc80000000000 */
[----:B-----5:R-:W-:-:S07]  /*1260*/  FADD R8, R8, R11 ;  /* 0x0000000b08087221 */ /* 0x020fce0000000000 */
.L_x_4:
[----:B------:R-:W-:Y:S05]  /*1270*/  BRA.U !UP1, `(.L_x_0) ;  /* 0x0000000109307547 */ /* 0x000fea000b800000 */
[----:B------:R-:W0:Y:S01]  /*1280*/  LDC.64 R10, c[0x0][0x380] ;  /* 0x0000e000ff0a7b82 */ /* 0x000e220000000a00 */
[----:B------:R-:W-:Y:S01]  /*1290*/  IADD3 R7, PT, PT, R7, UR4, RZ ;  /* 0x0000000407077c10 */ /* 0x000fe2000fffe0ff */
[----:B------:R-:W-:-:S04]  /*12a0*/  UIADD3 UR5, UPT, UPT, -UR5, URZ, URZ ;  /* 0x000000ff05057290 */ /* 0x000fc8000fffe1ff */
[----:B------:R-:W-:-:S04]  /*12b0*/  IMAD R7, R7, R2, R5 ;  /* 0x0000000207077224 */ /* 0x000fc800078e0205 */
[----:B------:R-:W-:-:S07]  /*12c0*/  IMAD R7, R7, R3, R6 ;  /* 0x0000000307077224 */ /* 0x000fce00078e0206 */
.L_x_5:
[----:B0-----:R-:W-:-:S06]  /*12d0*/  IMAD.WIDE R4, R7, 0x4, R10 ;  /* 0x0000000407047825 */ /* 0x001fcc00078e020a */
[----:B------:R-:W2:Y:S01]  /*12e0*/  LDG.E R5, desc[UR8][R4.64] ;  /* 0x0000000804057981 */ /* 0x000ea2000c1e1900 */
[----:B------:R-:W-:Y:S01]  /*12f0*/  UIADD3 UR5, UPT, UPT, UR5, 0x1, URZ ;  /* 0x0000000105057890 */ /* 0x000fe2000fffe0ff */
[----:B------:R-:W-:-:S03]  /*1300*/  IMAD R7, R3, R2, R7 ;  /* 0x0000000203077224 */ /* 0x000fc600078e0207 */
[----:B------:R-:W-:Y:S01]  /*1310*/  UISETP.NE.AND UP0, UPT, UR5, URZ, UPT ;  /* 0x000000ff0500728c */ /* 0x000fe2000bf05270 */
[----:B--2---:R-:W-:-:S08]  /*1320*/  FADD R8, R5, R8 ;  /* 0x0000000805087221 */ /* 0x004fd00000000000 */
[----:B------:R-:W-:Y:S05]  /*1330*/  BRA.U UP0, `(.L_x_5) ;  /* 0xfffffffd00e47547 */ /* 0x000fea000b83ffff */
.L_x_0:
[----:B------:R-:W0:Y:S02]  /*1340*/  LDC.64 R2, c[0x0][0x388] ;  /* 0x0000e200ff027b82 */ /* 0x000e240000000a00 */
[----:B0-----:R-:W-:-:S05]  /*1350*/  IMAD.WIDE R2, R0, 0x4, R2 ;  /* 0x0000000400027825 */ /* 0x001fca00078e0202 */
[----:B------:R-:W-:Y:S01]  /*1360*/  STG.E desc[UR8][R2.64], R8 ;  /* 0x0000000802007986 */ /* 0x000fe2000c101908 */
[----:B------:R-:W-:Y:S05]  /*1370*/  EXIT ;  /* 0x000000000000794d */ /* 0x000fea0003800000 */
.L_x_6:
[----:B------:R-:W-:-:S00]  /*1380*/  BRA `(.L_x_6) ;  /* 0xfffffffc00fc7947 */ /* 0x000fc0000383ffff */
[----:B------:R-:W-:-:S00]  /*1390*/  NOP ;  /* 0x0000000000007918 */ /* 0x000fc00000000000 */
        /* <DEDUP_REMOVED lines=14> */
.L_x_10:


//--------------------- .text.channel_duplicate   --------------------------
	.section	.text.channel_duplicate,"ax",@progbits
	.align	128
        .global         channel_duplicate
        .type           channel_duplicate,@function
        .size           channel_duplicate,(.L_x_11 - channel_duplicate)
        .other          channel_duplicate,@"STO_CUDA_ENTRY STV_DEFAULT"
channel_duplicate:
.text.channel_duplicate:
        /* <DEDUP_REMOVED lines=13> */
[----:B------:R-:W1:Y:S06]  /*00d0*/  LDCU.64 UR4, c[0x0][0x358] ;  /* 0x00006b00ff0477ac */ /* 0x000e6c0008000a00 */
[----:B------:R-:W2:Y:S08]  /*00e0*/  LDC R3, c[0x0][0x394] ;  /* 0x0000e500ff037b82 */ /* 0x000eb00000000800 */
[----:B------:R-:W3:Y:S01]  /*00f0*/  LDC R5, c[0x0][0x390] ;  /* 0x0000e400ff057b82 */ /* 0x000ee20000000800 */
[----:B0-----:R-:W-:-:S04]  /*0100*/  IABS R7, R8 ;  /* 0x0000000800077213 */ /* 0x001fc80000000000 */
[----:B------:R-:W0:Y:S01]  /*0110*/  I2F.RP R6, R7 ;  /* 0x0000000700067306 */ /* 0x000e220000209400 */
[----:B--2---:R-:W-:-:S07]  /*0120*/  IABS R2, R3 ;  /* 0x0000000300027213 */ /* 0x004fce0000000000 */
[----:B------:R-:W2:Y:S01]  /*0130*/  I2F.RP R9, R2 ;  /* 0x0000000200097306 */ /* 0x000ea20000209400 */
[----:B---3--:R-:W-:-:S07]  /*0140*/  IABS R4, R5 ;  /* 0x0000000500047213 */ /* 0x008fce0000000000 */
[----:B0-----:R-:W0:Y:S08]  /*0150*/  MUFU.RCP R6, R6 ;  /* 0x0000000600067308 */ /* 0x001e300000001000 */
[----:B--2---:R-:W2:Y:S08]  /*0160*/  MUFU.RCP R9, R9 ;  /* 0x0000000900097308 */ /* 0x004eb00000001000 */
[----:B------:R-:W-:Y:S01]  /*0170*/  I2F.RP R14, R4 ;  /* 0x00000004000e7306 */ /* 0x000fe20000209400 */
[----:B0-----:R-:W-:-:S07]  /*0180*/  VIADD R10, R6, 0xffffffe ;  /* 0x0ffffffe060a7836 */ /* 0x001fce0000000000 */
[----:B------:R0:W3:Y:S01]  /*0190*/  F2I.FTZ.U32.TRUNC.NTZ R11, R10 ;  /* 0x0000000a000b7305 */ /* 0x0000e2000021f000 */
[----:B--2---:R-:W-:-:S07]  /*01a0*/  VIADD R12, R9, 0xffffffe ;  /* 0x0ffffffe090c7836 */ /* 0x004fce0000000000 */
[----:B------:R2:W4:Y:S01]  /*01b0*/  F2I.FTZ.U32.TRUNC.NTZ R13, R12 ;  /* 0x0000000c000d7305 */ /* 0x000522000021f000 */
[----:B0-----:R-:W-:Y:S02]  /*01c0*/  IMAD.MOV.U32 R10, RZ, RZ, RZ ;  /* 0x000000ffff0a7224 */ /* 0x001fe400078e00ff */
[----:B---3--:R-:W-:-:S05]  /*01d0*/  IMAD.MOV R6, RZ, RZ, -R11 ;  /* 0x000000ffff067224 */ /* 0x008fca00078e0a0b */
[----:B------:R-:W0:Y:S01]  /*01e0*/  MUFU.RCP R14, R14 ;  /* 0x0000000e000e7308 */ /* 0x000e220000001000 */
[----:B--2---:R-:W-:Y:S02]  /*01f0*/  IMAD.MOV.U32 R12, RZ, RZ, RZ ;  /* 0x000000ffff0c7224 */ /* 0x004fe400078e00ff */
[----:B------:R-:W-:Y:S01]  /*0200*/  IMAD R9, R6, R7, RZ ;  /* 0x0000000706097224 */ /* 0x000fe200078e02ff */
[----:B----4-:R-:W-:-:S03]  /*0210*/  IADD3 R15, PT, PT, RZ, -R13, RZ ;  /* 0x8000000dff0f7210 */ /* 0x010fc60007ffe0ff */
[----:B------:R-:W-:-:S04]  /*0220*/  IMAD.HI.U32 R11, R11, R9, R10 ;  /* 0x000000090b0b7227 */ /* 0x000fc800078e000a */
[----:B------:R-:W-:Y:S02]  /*0230*/  IMAD R15, R15, R2, RZ ;  /* 0x000000020f0f7224 */ /* 0x000fe400078e02ff */
[----:B------:R-:W-:Y:S01]  /*0240*/  IMAD.HI.U32 R9, R11, R4, RZ ;  /* 0x000000040b097227 */ /* 0x000fe200078e00ff */
[----:B0-----:R-:W-:-:S03]  /*0250*/  IADD3 R11, PT, PT, R14, 0xffffffe, RZ ;  /* 0x0ffffffe0e0b7810 */ /* 0x001fc60007ffe0ff */
[----:B------:R-:W-:Y:S01]  /*0260*/  IMAD.HI.U32 R6, R13, R15, R12 ;  /* 0x0000000f0d067227 */ /* 0x000fe200078e000c */
[----:B------:R-:W-:-:S03]  /*0270*/  MOV R13, R16 ;  /* 0x00000010000d7202 */ /* 0x000fc60000000f00 */
[----:B------:R-:W-:Y:S01]  /*0280*/  IMAD.MOV R10, RZ, RZ, -R9 ;  /* 0x000000ffff0a7224 */ /* 0x000fe200078e0a09 */
[----:B------:R-:W0:Y:S01]  /*0290*/  F2I.FTZ.U32.TRUNC.NTZ R11, R11 ;  /* 0x0000000b000b7305 */ /* 0x000e22000021f000 */
[----:B------:R-:W-:-:S04]  /*02a0*/  IMAD.HI.U32 R15, R6, R13, RZ ;  /* 0x0000000d060f7227 */ /* 0x000fc800078e00ff */
[----:B------:R-:W-:Y:S02]  /*02b0*/  IMAD.MOV R17, RZ, RZ, -R15 ;  /* 0x000000ffff117224 */ /* 0x000fe400078e0a0f */
[----:B------:R-:W-:Y:S02]  /*02c0*/  IMAD R10, R7, R10, R4 ;  /* 0x0000000a070a7224 */ /* 0x000fe400078e0204 */
[----:B------:R-:W-:-:S03]  /*02d0*/  IMAD R17, R2, R17, R13 ;  /* 0x0000001102117224 */ /* 0x000fc600078e020d */
[----:B------:R-:W-:Y:S02]  /*02e0*/  ISETP.GT.U32.AND P4, PT, R7, R10, PT ;  /* 0x0000000a0700720c */ /* 0x000fe40003f84070 */
[----:B------:R-:W-:Y:S02]  /*02f0*/  ISETP.GT.U32.AND P5, PT, R2, R17, PT ;  /* 0x000000110200720c */ /* 0x000fe40003fa4070 */
[----:B0-----:R-:W-:-:S09]  /*0300*/  IADD3 R12, PT, PT, RZ, -R11, RZ ;  /* 0x8000000bff0c7210 */ /* 0x001fd20007ffe0ff */
[----:B------:R-:W-:Y:S02]  /*0310*/  @!P4 IMAD.IADD R10, R10, 0x1, -R7 ;  /* 0x000000010a0ac824 */ /* 0x000fe400078e0a07 */
[----:B------:R-:W-:Y:S01]  /*0320*/  @!P5 IMAD.IADD R17, R17, 0x1, -R2 ;  /* 0x000000011111d824 */ /* 0x000fe200078e0a02 */
[----:B------:R-:W-:Y:S01]  /*0330*/  @!P5 IADD3 R15, PT, PT, R15, 0x1, RZ ;  /* 0x000000010f0fd810 */ /* 0x000fe20007ffe0ff */
[----:B------:R-:W-:Y:S01]  /*0340*/  @!P4 VIADD R9, R9, 0x1 ;  /* 0x000000010909c836 */ /* 0x000fe20000000000 */
[----:B------:R-:W-:Y:S02]  /*0350*/  ISETP.GE.U32.AND P0, PT, R10, R7, PT ;  /* 0x000000070a00720c */ /* 0x000fe40003f06070 */
[----:B------:R-:W-:Y:S02]  /*0360*/  ISETP.GE.U32.AND P3, PT, R17, R2, PT ;  /* 0x000000021100720c */ /* 0x000fe40003f66070 */
[----:B------:R-:W-:Y:S02]  /*0370*/  LOP3.LUT R10, R0, R3, RZ, 0x3c, !PT ;  /* 0x00000003000a7212 */ /* 0x000fe400078e3cff */
[----:B------:R-:W-:-:S02]  /*0380*/  LOP3.LUT R7, R5, R8, RZ, 0x3c, !PT ;  /* 0x0000000805077212 */ /* 0x000fc400078e3cff */
[----:B------:R-:W-:Y:S01]  /*0390*/  ISETP.GE.AND P2, PT, R10, RZ, PT ;  /* 0x000000ff0a00720c */ /* 0x000fe20003f46270 */
[----:B------:R-:W-:Y:S01]  /*03a0*/  HFMA2 R10, -RZ, RZ, 0, 0 ;  /* 0x00000000ff0a7431 */ /* 0x000fe200000001ff */
[----:B------:R-:W-:Y:S01]  /*03b0*/  ISETP.GE.AND P1, PT, R7, RZ, PT ;  /* 0x000000ff0700720c */ /* 0x000fe20003f26270 */
[----:B------:R-:W-:Y:S01]  /*03c0*/  IMAD.MOV.U32 R7, RZ, RZ, R12 ;  /* 0x000000ffff077224 */ /* 0x000fe200078e000c */
[----:B------:R-:W-:Y:S01]  /*03d0*/  ISETP.NE.AND P4, PT, R8, RZ, PT ;  /* 0x000000ff0800720c */ /* 0x000fe20003f85270 */
[----:B------:R-:W-:Y:S01]  /*03e0*/  @P0 VIADD R9, R9, 0x1 ;  /* 0x0000000109090836 */ /* 0x000fe20000000000 */
[----:B------:R-:W-:Y:S01]  /*03f0*/  ISETP.NE.AND P0, PT, R3, RZ, PT ;  /* 0x000000ff0300720c */ /* 0x000fe20003f05270 */
[----:B------:R-:W-:Y:S02]  /*0400*/  IMAD R7, R7, R4, RZ ;  /* 0x0000000407077224 */ /* 0x000fe400078e02ff */
[----:B------:R-:W-:Y:S02]  /*0410*/  @P3 VIADD R15, R15, 0x1 ;  /* 0x000000010f0f3836 */ /* 0x000fe40000000000 */
[----:B------:R-:W-:Y:S01]  /*0420*/  IMAD.HI.U32 R12, R11, R7, R10 ;  /* 0x000000070b0c7227 */ /* 0x000fe200078e000a */
[----:B------:R-:W-:-:S03]  /*0430*/  LOP3.LUT R10, RZ, R3, RZ, 0x33, !PT ;  /* 0x00000003ff0a7212 */ /* 0x000fc600078e33ff */
[----:B------:R-:W-:Y:S02]  /*0440*/  @!P2 IMAD.MOV R15, RZ, RZ, -R15 ;  /* 0x000000ffff0fa224 */ /* 0x000fe400078e0a0f */
[----:B------:R-:W-:Y:S01]  /*0450*/  @!P1 IMAD.MOV R9, RZ, RZ, -R9 ;  /* 0x000000ffff099224 */ /* 0x000fe200078e0a09 */
[----:B------:R-:W-:Y:S01]  /*0460*/  @!P4 LOP3.LUT R9, RZ, R8, RZ, 0x33, !PT ;  /* 0x00000008ff09c212 */ /* 0x000fe200078e33ff */
[----:B------:R-:W-:Y:S01]  /*0470*/  IMAD.HI.U32 R14, R12, R13, RZ ;  /* 0x0000000d0c0e7227 */ /* 0x000fe200078e00ff */
[----:B------:R-:W-:Y:S02]  /*0480*/  SEL R8, R10, R15, !P0 ;  /* 0x0000000f0a087207 */ /* 0x000fe40004000000 */
[----:B------:R-:W-:Y:S02]  /*0490*/  IABS R11, R9 ;  /* 0x00000009000b7213 */ /* 0x000fe40000000000 */
[----:B------:R-:W-:Y:S02]  /*04a0*/  IABS R15, R8 ;  /* 0x00000008000f7213 */ /* 0x000fe40000000000 */
[----:B------:R-:W-:Y:S01]  /*04b0*/  IADD3 R7, PT, PT, -R14, RZ, RZ ;  /* 0x000000ff0e077210 */ /* 0x000fe20007ffe1ff */
[----:B------:R-:W0:Y:S01]  /*04c0*/  I2F.RP R16, R11 ;  /* 0x0000000b00107306 */ /* 0x000e220000209400 */
[----:B------:R-:W-:Y:S01]  /*04d0*/  ISETP.GE.AND P4, PT, R8, RZ, PT ;  /* 0x000000ff0800720c */ /* 0x000fe20003f86270 */
[----:B------:R-:W-:Y:S01]  /*04e0*/  IMAD.HI.U32 R12, R12, R15, RZ ;  /* 0x0000000f0c0c7227 */ /* 0x000fe200078e00ff */
[----:B------:R-:W-:-:S03]  /*04f0*/  IADD3 R8, PT, PT, -R8, RZ, RZ ;  /* 0x000000ff08087210 */ /* 0x000fc60007ffe1ff */
[----:B------:R-:W-:Y:S01]  /*0500*/  IMAD R13, R4, R7, R13 ;  /* 0x00000007040d7224 */ /* 0x000fe200078e020d */
[----:B------:R-:W-:Y:S01]  /*0510*/  LOP3.LUT R7, R0, R5, RZ, 0x3c, !PT ;  /* 0x0000000500077212 */ /* 0x000fe200078e3cff */
[----:B------:R-:W-:Y:S02]  /*0520*/  IMAD.MOV R12, RZ, RZ, -R12 ;  /* 0x000000ffff0c7224 */ /* 0x000fe400078e0a0c */
[----:B------:R-:W-:Y:S01]  /*0530*/  IMAD R8, R3, R8, R0 ;  /* 0x0000000803087224 */ /* 0x000fe200078e0200 */
[C---:B------:R-:W-:Y:S01]  /*0540*/  ISETP.GT.U32.AND P3, PT, R4.reuse, R13, PT ;  /* 0x0000000d0400720c */ /* 0x040fe20003f64070 */
[C---:B------:R-:W-:Y:S01]  /*0550*/  IMAD R15, R4.reuse, R12, R15 ;  /* 0x0000000c040f7224 */ /* 0x040fe200078e020f */
[----:B0-----:R-:W0:Y:S04]  /*0560*/  MUFU.RCP R16, R16 ;  /* 0x0000001000107308 */ /* 0x001e280000001000 */
[----:B------:R-:W-:-:S07]  /*0570*/  ISETP.GT.U32.AND P1, PT, R4, R15, PT ;  /* 0x0000000f0400720c */ /* 0x000fce0003f24070 */
[----:B------:R-:W-:Y:S02]  /*0580*/  @!P3 IMAD.IADD R13, R13, 0x1, -R4 ;  /* 0x000000010d0db824 */ /* 0x000fe400078e0a04 */
[----:B------:R-:W-:-:S03]  /*0590*/  @!P3 VIADD R14, R14, 0x1 ;  /* 0x000000010e0eb836 */ /* 0x000fc60000000000 */
[-C--:B------:R-:W-:Y:S02]  /*05a0*/  ISETP.GE.U32.AND P2, PT, R13, R4.reuse, PT ;  /* 0x000000040d00720c */ /* 0x080fe40003f46070 */
[----:B------:R-:W-:Y:S02]  /*05b0*/  @!P1 IADD3 R15, PT, PT, R15, -R4, RZ ;  /* 0x800000040f0f9210 */ /* 0x000fe40007ffe0ff */
[----:B------:R-:W-:Y:S01]  /*05c0*/  ISETP.GE.AND P1, PT, R7, RZ, PT ;  /* 0x000000ff0700720c */ /* 0x000fe20003f26270 */
[----:B0-----:R-:W-:Y:S01]  /*05d0*/  VIADD R7, R16, 0xffffffe ;  /* 0x0ffffffe10077836 */ /* 0x001fe20000000000 */
[----:B------:R-:W-:Y:S02]  /*05e0*/  ISETP.GT.U32.AND P3, PT, R4, R15, PT ;  /* 0x0000000f0400720c */ /* 0x000fe40003f64070 */
[----:B------:R-:W-:-:S03]  /*05f0*/  IABS R16, R9 ;  /* 0x0000000900107213 */ /* 0x000fc60000000000 */
[----:B------:R-:W0:Y:S01]  /*0600*/  F2I.FTZ.U32.TRUNC.NTZ R7, R7 ;  /* 0x0000000700077305 */ /* 0x000e22000021f000 */
[----:B------:R-:W-:Y:S02]  /*0610*/  IADD3 R16, PT, PT, RZ, -R16, RZ ;  /* 0x80000010ff107210 */ /* 0x000fe40007ffe0ff */
[----:B------:R-:W-:Y:S02]  /*0620*/  @P2 IADD3 R14, PT, PT, R14, 0x1, RZ ;  /* 0x000000010e0e2810 */ /* 0x000fe40007ffe0ff */
[----:B------:R-:W-:Y:S02]  /*0630*/  ISETP.NE.AND P2, PT, R5, RZ, PT ;  /* 0x000000ff0500720c */ /* 0x000fe40003f45270 */
[----:B------:R-:W-:Y:S01]  /*0640*/  LOP3.LUT R5, RZ, R5, RZ, 0x33, !PT ;  /* 0x00000005ff057212 */ /* 0x000fe200078e33ff */
[----:B------:R-:W-:Y:S02]  /*0650*/  @!P1 IMAD.MOV R14, RZ, RZ, -R14 ;  /* 0x000000ffff0e9224 */ /* 0x000fe400078e0a0e */
[----:B------:R-:W-:-:S03]  /*0660*/  @!P3 IMAD.IADD R15, R15, 0x1, -R4 ;  /* 0x000000010f0fb824 */ /* 0x000fc600078e0a04 */
[C---:B------:R-:W-:Y:S01]  /*0670*/  SEL R4, R5.reuse, R14, !P2 ;  /* 0x0000000e05047207 */ /* 0x040fe20005000000 */
[----:B------:R-:W-:Y:S01]  /*0680*/  @!P4 IMAD.MOV R15, RZ, RZ, -R15 ;  /* 0x000000ffff0fc224 */ /* 0x000fe200078e0a0f */
[----:B0-----:R-:W-:Y:S02]  /*0690*/  IADD3 R12, PT, PT, RZ, -R7, RZ ;  /* 0x80000007ff0c7210 */ /* 0x001fe40007ffe0ff */
[----:B------:R-:W-:Y:S02]  /*06a0*/  IABS R13, R4 ;  /* 0x00000004000d7213 */ /* 0x000fe40000000000 */
[----:B------:R-:W-:Y:S01]  /*06b0*/  SEL R15, R5, R15, !P2 ;  /* 0x0000000f050f7207 */ /* 0x000fe20005000000 */
[----:B------:R-:W-:Y:S01]  /*06c0*/  IMAD R5, R12, R11, RZ ;  /* 0x0000000b0c057224 */ /* 0x000fe200078e02ff */
[----:B------:R-:W-:Y:S01]  /*06d0*/  LOP3.LUT R4, R4, R3, RZ, 0x3c, !PT ;  /* 0x0000000304047212 */ /* 0x000fe200078e3cff */
[----:B------:R-:W-:Y:S01]  /*06e0*/  IMAD.HI.U32 R12, R6, R13, RZ ;  /* 0x0000000d060c7227 */ /* 0x000fe200078e00ff */
[----:B------:R-:W-:-:S02]  /*06f0*/  IABS R14, R15 ;  /* 0x0000000f000e7213 */ /* 0x000fc40000000000 */
[----:B------:R-:W-:Y:S01]  /*0700*/  ISETP.GE.AND P2, PT, R4, RZ, PT ;  /* 0x000000ff0400720c */ /* 0x000fe20003f46270 */
[----:B------:R-:W-:-:S04]  /*0710*/  IMAD.MOV.U32 R6, RZ, RZ, RZ ;  /* 0x000000ffff067224 */ /* 0x000fc800078e00ff */
[----:B------:R-:W-:-:S04]  /*0720*/  IMAD.HI.U32 R6, R7, R5, R6 ;  /* 0x0000000507067227 */ /* 0x000fc800078e0006 */
[----:B------:R-:W-:Y:S02]  /*0730*/  IMAD.MOV R5, RZ, RZ, -R12 ;  /* 0x000000ffff057224 */ /* 0x000fe400078e0a0c */
[----:B------:R-:W-:Y:S01]  /*0740*/  IMAD.MOV.U32 R7, RZ, RZ, R14 ;  /* 0x000000ffff077224 */ /* 0x000fe200078e000e */
[----:B------:R-:W-:Y:S01]  /*0750*/  MOV R14, R16 ;  /* 0x00000010000e7202 */ /* 0x000fe20000000f00 */
[----:B------:R-:W-:Y:S02]  /*0760*/  IMAD R5, R2, R5, R13 ;  /* 0x0000000502057224 */ /* 0x000fe400078e020d */
[----:B------:R-:W-:-:S03]  /*0770*/  IMAD.HI.U32 R6, R6, R7, RZ ;  /* 0x0000000706067227 */ /* 0x000fc600078e00ff */
[----:B------:R-:W-:Y:S01]  /*0780*/  ISETP.GT.U32.AND P4, PT, R2, R5, PT ;  /* 0x000000050200720c */ /* 0x000fe20003f84070 */
[----:B------:R-:W-:-:S05]  /*0790*/  IMAD R6, R6, R14, R7 ;  /* 0x0000000e06067224 */ /* 0x000fca00078e0207 */
[----:B------:R-:W-:-:S07]  /*07a0*/  ISETP.GT.U32.AND P1, PT, R11, R6, PT ;  /* 0x000000060b00720c */ /* 0x000fce0003f24070 */
[----:B------:R-:W-:Y:S01]  /*07b0*/  @!P4 IMAD.IADD R5, R5, 0x1, -R2 ;  /* 0x000000010505c824 */ /* 0x000fe200078e0a02 */
[----:B------:R-:W-:Y:S02]  /*07c0*/  @!P4 IADD3 R12, PT, PT, R12, 0x1, RZ ;  /* 0x000000010c0cc810 */ /* 0x000fe40007ffe0ff */
[----:B------:R-:W-:Y:S02]  /*07d0*/  ISETP.GE.AND P4, PT, R15, RZ, PT ;  /* 0x000000ff0f00720c */ /* 0x000fe40003f86270 */
[----:B------:R-:W-:Y:S01]  /*07e0*/  ISETP.GE.U32.AND P3, PT, R5, R2, PT ;  /* 0x000000020500720c */ /* 0x000fe20003f66070 */
[----:B------:R-:W-:Y:S01]  /*07f0*/  @!P1 IMAD.IADD R6, R6, 0x1, -R11 ;  /* 0x0000000106069824 */ /* 0x000fe200078e0a0b */
[----:B------:R-:W0:Y:S04]  /*0800*/  LDC.64 R4, c[0x0][0x380] ;  /* 0x0000e000ff047b82 */ /* 0x000e280000000a00 */
[----:B------:R-:W-:-:S07]  /*0810*/  ISETP.GT.U32.AND P1, PT, R11, R6, PT ;  /* 0x000000060b00720c */ /* 0x000fce0003f24070 */
[----:B------:R-:W-:Y:S01]  /*0820*/  @P3 VIADD R12, R12, 0x1 ;  /* 0x000000010c0c3836 */ /* 0x000fe20000000000 */
[----:B------:R-:W-:-:S04]  /*0830*/  ISETP.NE.AND P3, PT, R9, RZ, PT ;  /* 0x000000ff0900720c */ /* 0x000fc80003f65270 */
[----:B------:R-:W-:Y:S01]  /*0840*/  @!P2 IADD3 R12, PT, PT, -R12, RZ, RZ ;  /* 0x000000ff0c0ca210 */ /* 0x000fe20007ffe1ff */
[----:B------:R-:W-:-:S03]  /*0850*/  @!P1 IMAD.IADD R6, R6, 0x1, -R11 ;  /* 0x0000000106069824 */ /* 0x000fc600078e0a0b */
[----:B------:R-:W-:Y:S01]  /*0860*/  SEL R10, R10, R12, !P0 ;  /* 0x0000000c0a0a7207 */ /* 0x000fe20004000000 */
[----:B------:R-:W-:-:S04]  /*0870*/  @!P4 IMAD.MOV R6, RZ, RZ, -R6 ;  /* 0x000000ffff06c224 */ /* 0x000fc800078e0a06 */
[----:B------:R-:W-:-:S05]  /*0880*/  @!P3 LOP3.LUT R6, RZ, R9, RZ, 0x33, !PT ;  /* 0x00000009ff06b212 */ /* 0x000fca00078e33ff */
[----:B------:R-:W-:-:S04]  /*0890*/  IMAD R6, R9, R10, R6 ;  /* 0x0000000a09067224 */ /* 0x000fc800078e0206 */
[----:B------:R-:W-:-:S04]  /*08a0*/  IMAD R3, R6, R3, R8 ;  /* 0x0000000306037224 */ /* 0x000fc800078e0208 */
[----:B0-----:R-:W-:Y:S02]  /*08b0*/  IMAD.WIDE R4, R3, 0x4, R4 ;  /* 0x0000000403047825 */ /* 0x001fe400078e0204 */
[----:B------:R-:W0:Y:S04]  /*08c0*/  LDC.64 R2, c[0x0][0x388] ;  /* 0x0000e200ff027b82 */ /* 0x000e280000000a00 */
[----:B-1----:R-:W2:Y:S01]  /*08d0*/  LDG.E R5, desc[UR4][R4.64] ;  /* 0x0000000404057981 */ /* 0x002ea2000c1e1900 */
[----:B0-----:R-:W-:-:S05]  /*08e0*/  IMAD.WIDE R2, R0, 0x4, R2 ;  /* 0x0000000400027825 */ /* 0x001fca00078e0202 */
[----:B--2---:R-:W-:Y:S01]  /*08f0*/  STG.E desc[UR4][R2.64], R5 ;  /* 0x0000000502007986 */ /* 0x004fe2000c101904 */
[----:B------:R-:W-:Y:S05]  /*0900*/  EXIT ;  /* 0x000000000000794d */ /* 0x000fea0003800000 */
.L_x_7:
        /* <DEDUP_REMOVED lines=15> */
.L_x_11:


//--------------------- .text.channel_average_backward --------------------------
	.section	.text.channel_average_backward,"ax",@progbits
	.align	128
        .global         channel_average_backward
        .type           channel_average_backward,@function
        .size           channel_average_backward,(.L_x_12 - channel_average_backward)
        .other          channel_average_backward,@"STO_CUDA_ENTRY STV_DEFAULT"
channel_average_backward:
.text.channel_average_backward:
        /* <DEDUP_REMOVED lines=11> */
[----:B------:R-:W0:Y:S01]  /*00b0*/  LDC.64 R8, c[0x0][0x380] ;  /* 0x0000e000ff087b82 */ /* 0x000e220000000a00 */
[----:B------:R-:W1:Y:S07]  /*00c0*/  LDCU.64 UR4, c[0x0][0x358] ;  /* 0x00006b00ff0477ac */ /* 0x000e6e0008000a00 */
[----:B------:R-:W2:Y:S08]  /*00d0*/  LDC R3, c[0x0][0x390] ;  /* 0x0000e400ff037b82 */ /* 0x000eb00000000800 */
[----:B------:R-:W3:Y:S01]  /*00e0*/  LDC R5, c[0x0][0x394] ;  /* 0x0000e500ff057b82 */ /* 0x000ee20000000800 */
[----:B0-----:R-:W-:-:S05]  /*00f0*/  IMAD.WIDE R8, R0, 0x4, R8 ;  /* 0x0000000400087825 */ /* 0x001fca00078e0208 */
[----:B-1----:R0:W4:Y:S01]  /*0100*/  LDG.E R2, desc[UR4][R8.64] ;  /* 0x0000000408027981 */ /* 0x002122000c1e1900 */
[----:B------:R-:W-:Y:S02]  /*0110*/  IABS R14, R0 ;  /* 0x00000000000e7213 */ /* 0x000fe40000000000 */
[----:B--2---:R-:W-:-:S04]  /*0120*/  IABS R4, R3 ;  /* 0x0000000300047213 */ /* 0x004fc80000000000 */
[----:B------:R-:W1:Y:S01]  /*0130*/  I2F.RP R7, R4 ;  /* 0x0000000400077306 */ /* 0x000e620000209400 */
[----:B---3--:R-:W-:-:S07]  /*0140*/  IABS R6, R5 ;  /* 0x0000000500067213 */ /* 0x008fce0000000000 */
[----:B------:R-:W2:Y:S08]  /*0150*/  I2F.RP R12, R6 ;  /* 0x00000006000c7306 */ /* 0x000eb00000209400 */
[----:B-1----:R-:W1:Y:S08]  /*0160*/  MUFU.RCP R7, R7 ;  /* 0x0000000700077308 */ /* 0x002e700000001000 */
[----:B--2---:R-:W0:Y:S01]  /*0170*/  MUFU.RCP R12, R12 ;  /* 0x0000000c000c7308 */ /* 0x004e220000001000 */
[----:B-1----:R-:W-:-:S07]  /*0180*/  VIADD R10, R7, 0xffffffe ;  /* 0x0ffffffe070a7836 */ /* 0x002fce0000000000 */
[----:B------:R1:W2:Y:S01]  /*0190*/  F2I.FTZ.U32.TRUNC.NTZ R11, R10 ;  /* 0x0000000a000b7305 */ /* 0x0002a2000021f000 */
[----:B0-----:R-:W-:-:S07]  /*01a0*/  VIADD R8, R12, 0xffffffe ;  /* 0x0ffffffe0c087836 */ /* 0x001fce0000000000 */
[----:B------:R0:W3:Y:S01]  /*01b0*/  F2I.FTZ.U32.TRUNC.NTZ R9, R8 ;  /* 0x0000000800097305 */ /* 0x0000e2000021f000 */
[----:B-1----:R-:W-:Y:S01]  /*01c0*/  IMAD.MOV.U32 R10, RZ, RZ, RZ ;  /* 0x000000ffff0a7224 */ /* 0x002fe200078e00ff */
[----:B--2---:R-:W-:Y:S01]  /*01d0*/  IADD3 R13, PT, PT, RZ, -R11, RZ ;  /* 0x8000000bff0d7210 */ /* 0x004fe20007ffe0ff */
[----:B0-----:R-:W-:-:S04]  /*01e0*/  IMAD.MOV.U32 R8, RZ, RZ, RZ ;  /* 0x000000ffff087224 */ /* 0x001fc800078e00ff */
[----:B------:R-:W-:Y:S02]  /*01f0*/  IMAD R13, R13, R4, RZ ;  /* 0x000000040d0d7224 */ /* 0x000fe400078e02ff */
[----:B---3--:R-:W-:Y:S02]  /*0200*/  IMAD.MOV R15, RZ, RZ, -R9 ;  /* 0x000000ffff0f7224 */ /* 0x008fe400078e0a09 */
[----:B------:R-:W-:-:S03]  /*0210*/  IMAD.HI.U32 R7, R11, R13, R10 ;  /* 0x0000000d0b077227 */ /* 0x000fc600078e000a */
[----:B------:R-:W-:Y:S01]  /*0220*/  MOV R11, R15 ;  /* 0x0000000f000b7202 */ /* 0x000fe20000000f00 */
[----:B------:R-:W-:-:S04]  /*0230*/  IMAD.MOV.U32 R13, RZ, RZ, R14 ;  /* 0x000000ffff0d7224 */ /* 0x000fc800078e000e */
[----:B------:R-:W-:Y:S02]  /*0240*/  IMAD R11, R11, R6, RZ ;  /* 0x000000060b0b7224 */ /* 0x000fe400078e02ff */
[----:B------:R-:W-:-:S04]  /*0250*/  IMAD.HI.U32 R10, R7, R13, RZ ;  /* 0x0000000d070a7227 */ /* 0x000fc800078e00ff */
[----:B------:R-:W-:Y:S01]  /*0260*/  IMAD.HI.U32 R11, R9, R11, R8 ;  /* 0x0000000b090b7227 */ /* 0x000fe200078e0008 */
[----:B------:R-:W-:-:S05]  /*0270*/  IADD3 R9, PT, PT, -R10, RZ, RZ ;  /* 0x000000ff0a097210 */ /* 0x000fca0007ffe1ff */
[----:B------:R-:W-:-:S04]  /*0280*/  IMAD.HI.U32 R12, R11, R13, RZ ;  /* 0x0000000d0b0c7227 */ /* 0x000fc800078e00ff */
[----:B------:R-:W-:Y:S02]  /*0290*/  IMAD R9, R4, R9, R13 ;  /* 0x0000000904097224 */ /* 0x000fe400078e020d */
[----:B------:R-:W-:-:S03]  /*02a0*/  IMAD.MOV R8, RZ, RZ, -R12 ;  /* 0x000000ffff087224 */ /* 0x000fc600078e0a0c */
[----:B------:R-:W-:Y:S01]  /*02b0*/  ISETP.GT.U32.AND P1, PT, R4, R9, PT ;  /* 0x000000090400720c */ /* 0x000fe20003f24070 */
[----:B------:R-:W-:Y:S01]  /*02c0*/  IMAD R13, R6, R8, R13 ;  /* 0x00000008060d7224 */ /* 0x000fe200078e020d */
[----:B------:R-:W-:-:S04]  /*02d0*/  LOP3.LUT R8, R0, R3, RZ, 0x3c, !PT ;  /* 0x0000000300087212 */ /* 0x000fc800078e3cff */
[----:B------:R-:W-:Y:S02]  /*02e0*/  ISETP.GT.U32.AND P2, PT, R6, R13, PT ;  /* 0x0000000d0600720c */ /* 0x000fe40003f44070 */
[----:B------:R-:W-:Y:S02]  /*02f0*/  ISETP.GE.AND P3, PT, R8, RZ, PT ;  /* 0x000000ff0800720c */ /* 0x000fe40003f66270 */
[----:B------:R-:W-:-:S03]  /*0300*/  LOP3.LUT R8, R0, R5, RZ, 0x3c, !PT ;  /* 0x0000000500087212 */ /* 0x000fc600078e3cff */
[----:B------:R-:W-:Y:S02]  /*0310*/  @!P1 IMAD.IADD R9, R9, 0x1, -R4 ;  /* 0x0000000109099824 */ /* 0x000fe400078e0a04 */
[----:B------:R-:W-:Y:S01]  /*0320*/  @!P1 VIADD R10, R10, 0x1 ;  /* 0x000000010a0a9836 */ /* 0x000fe20000000000 */
[----:B------:R-:W-:Y:S02]  /*0330*/  ISETP.GE.AND P1, PT, R8, RZ, PT ;  /* 0x000000ff0800720c */ /* 0x000fe40003f26270 */
[----:B------:R-:W-:Y:S02]  /*0340*/  ISETP.GE.U32.AND P0, PT, R9, R4, PT ;  /* 0x000000040900720c */ /* 0x000fe40003f06070 */
[-C--:B------:R-:W-:Y:S02]  /*0350*/  @!P2 IADD3 R13, PT, PT, R13, -R6.reuse, RZ ;  /* 0x800000060d0da210 */ /* 0x080fe40007ffe0ff */
[----:B------:R-:W-:Y:S02]  /*0360*/  @!P2 IADD3 R12, PT, PT, R12, 0x1, RZ ;  /* 0x000000010c0ca810 */ /* 0x000fe40007ffe0ff */
[----:B------:R-:W-:-:S02]  /*0370*/  ISETP.GE.U32.AND P4, PT, R13, R6, PT ;  /* 0x000000060d00720c */ /* 0x000fc40003f86070 */
[----:B------:R-:W-:Y:S02]  /*0380*/  LOP3.LUT R8, RZ, R3, RZ, 0x33, !PT ;  /* 0x00000003ff087212 */ /* 0x000fe400078e33ff */
[----:B------:R-:W-:-:S03]  /*0390*/  ISETP.NE.AND P2, PT, R5, RZ, PT ;  /* 0x000000ff0500720c */ /* 0x000fc60003f45270 */
[----:B------:R-:W-:Y:S01]  /*03a0*/  @P0 VIADD R10, R10, 0x1 ;  /* 0x000000010a0a0836 */ /* 0x000fe20000000000 */
[----:B------:R-:W-:-:S03]  /*03b0*/  ISETP.NE.AND P0, PT, R3, RZ, PT ;  /* 0x000000ff0300720c */ /* 0x000fc60003f05270 */
[----:B------:R-:W-:Y:S02]  /*03c0*/  @!P3 IMAD.MOV R10, RZ, RZ, -R10 ;  /* 0x000000ffff0ab224 */ /* 0x000fe400078e0a0a */
[----:B------:R-:W-:-:S03]  /*03d0*/  @P4 IADD3 R12, PT, PT, R12, 0x1, RZ ;  /* 0x000000010c0c4810 */ /* 0x000fc60007ffe0ff */
[----:B------:R-:W-:Y:S02]  /*03e0*/  SEL R10, R8, R10, !P0 ;  /* 0x0000000a080a7207 */ /* 0x000fe40004000000 */
[----:B------:R-:W-:Y:S01]  /*03f0*/  IMAD.MOV.U32 R9, RZ, RZ, R12 ;  /* 0x000000ffff097224 */ /* 0x000fe200078e000c */
[-C--:B------:R-:W-:Y:S02]  /*0400*/  LOP3.LUT R12, RZ, R5.reuse, RZ, 0x33, !PT ;  /* 0x00000005ff0c7212 */ /* 0x080fe400078e33ff */
[----:B------:R-:W-:Y:S02]  /*0410*/  IABS R13, R10 ;  /* 0x0000000a000d7213 */ /* 0x000fe40000000000 */
[----:B------:R-:W-:Y:S02]  /*0420*/  @!P1 IADD3 R9, PT, PT, -R9, RZ, RZ ;  /* 0x000000ff09099210 */ /* 0x000fe40007ffe1ff */
[----:B------:R-:W-:Y:S01]  /*0430*/  LOP3.LUT R10, R10, R5, RZ, 0x3c, !PT ;  /* 0x000000050a0a7212 */ /* 0x000fe200078e3cff */
[----:B------:R-:W-:Y:S01]  /*0440*/  IMAD.HI.U32 R11, R11, R13, RZ ;  /* 0x0000000d0b0b7227 */ /* 0x000fe200078e00ff */
[----:B------:R-:W-:-:S03]  /*0450*/  SEL R15, R12, R9, !P2 ;  /* 0x000000090c0f7207 */ /* 0x000fc60005000000 */
[----:B------:R-:W-:Y:S01]  /*0460*/  IMAD.MOV R9, RZ, RZ, -R11 ;  /* 0x000000ffff097224 */ /* 0x000fe200078e0a0b */
[----:B------:R-:W-:-:S03]  /*0470*/  IABS R14, R15 ;  /* 0x0000000f000e7213 */ /* 0x000fc60000000000 */
[----:B------:R-:W-:Y:S02]  /*0480*/  IMAD R9, R6, R9, R13 ;  /* 0x0000000906097224 */ /* 0x000fe400078e020d */
[----:B------:R-:W-:-:S03]  /*0490*/  IMAD.HI.U32 R7, R7, R14, RZ ;  /* 0x0000000e07077227 */ /* 0x000fc600078e00ff */
[----:B------:R-:W-:Y:S02]  /*04a0*/  ISETP.GT.U32.AND P4, PT, R6, R9, PT ;  /* 0x000000090600720c */ /* 0x000fe40003f84070 */
[----:B------:R-:W-:-:S05]  /*04b0*/  IADD3 R7, PT, PT, -R7, RZ, RZ ;  /* 0x000000ff07077210 */ /* 0x000fca0007ffe1ff */
[----:B------:R-:W-:-:S05]  /*04c0*/  IMAD R13, R4, R7, R14 ;  /* 0x00000007040d7224 */ /* 0x000fca00078e020e */
[----:B------:R-:W-:Y:S01]  /*04d0*/  ISETP.GT.U32.AND P1, PT, R4, R13, PT ;  /* 0x0000000d0400720c */ /* 0x000fe20003f24070 */
[----:B------:R-:W-:Y:S02]  /*04e0*/  @!P4 IMAD.IADD R9, R9, 0x1, -R6 ;  /* 0x000000010909c824 */ /* 0x000fe400078e0a06 */
[----:B------:R-:W-:-:S03]  /*04f0*/  @!P4 VIADD R11, R11, 0x1 ;  /* 0x000000010b0bc836 */ /* 0x000fc60000000000 */
[----:B------:R-:W-:Y:S02]  /*0500*/  ISETP.GE.U32.AND P3, PT, R9, R6, PT ;  /* 0x000000060900720c */ /* 0x000fe40003f66070 */
[----:B------:R-:W0:Y:S05]  /*0510*/  LDC.64 R6, c[0x0][0x388] ;  /* 0x0000e200ff067b82 */ /* 0x000e2a0000000a00 */
[----:B------:R-:W-:Y:S02]  /*0520*/  @!P1 IADD3 R13, PT, PT, R13, -R4, RZ ;  /* 0x800000040d0d9210 */ /* 0x000fe40007ffe0ff */
[----:B------:R-:W-:Y:S02]  /*0530*/  ISETP.GE.AND P1, PT, R10, RZ, PT ;  /* 0x000000ff0a00720c */ /* 0x000fe40003f26270 */
[----:B------:R-:W-:-:S02]  /*0540*/  ISETP.GT.U32.AND P4, PT, R4, R13, PT ;  /* 0x0000000d0400720c */ /* 0x000fc40003f84070 */
[----:B------:R-:W-:Y:S02]  /*0550*/  @P3 IADD3 R11, PT, PT, R11, 0x1, RZ ;  /* 0x000000010b0b3810 */ /* 0x000fe40007ffe0ff */
[C---:B------:R-:W-:Y:S02]  /*0560*/  ISETP.GE.AND P3, PT, R15.reuse, RZ, PT ;  /* 0x000000ff0f00720c */ /* 0x040fe40003f66270 */
[----:B------:R-:W-:-:S05]  /*0570*/  IADD3 R10, PT, PT, -R15, RZ, RZ ;  /* 0x000000ff0f0a7210 */ /* 0x000fca0007ffe1ff */
[----:B------:R-:W-:Y:S02]  /*0580*/  @!P1 IMAD.MOV R11, RZ, RZ, -R11 ;  /* 0x000000ffff0b9224 */ /* 0x000fe400078e0a0b */
[----:B------:R-:W-:Y:S01]  /*0590*/  @!P4 IADD3 R13, PT, PT, R13, -R4, RZ ;  /* 0x800000040d0dc210 */ /* 0x000fe20007ffe0ff */
[----:B------:R-:W-:Y:S02]  /*05a0*/  IMAD R4, R3, R5, RZ ;  /* 0x0000000503047224 */ /* 0x000fe400078e02ff */
[----:B------:R-:W-:Y:S01]  /*05b0*/  SEL R11, R12, R11, !P2 ;  /* 0x0000000b0c0b7207 */ /* 0x000fe20005000000 */
[----:B------:R-:W-:Y:S02]  /*05c0*/  IMAD R0, R5, R10, R0 ;  /* 0x0000000a05007224 */ /* 0x000fe400078e0200 */
[----:B------:R-:W-:Y:S02]  /*05d0*/  @!P3 IMAD.MOV R13, RZ, RZ, -R13 ;  /* 0x000000ffff0db224 */ /* 0x000fe400078e0a0d */
[----:B------:R-:W-:-:S03]  /*05e0*/  IMAD R4, R11, R4, RZ ;  /* 0x000000040b047224 */ /* 0x000fc600078e02ff */
[----:B------:R-:W-:Y:S01]  /*05f0*/  SEL R8, R8, R13, !P0 ;  /* 0x0000000d08087207 */ /* 0x000fe20004000000 */
[----:B------:R-:W-:-:S04]  /*0600*/  IMAD.SHL.U32 R9, R4, 0x2, RZ ;  /* 0x0000000204097824 */ /* 0x000fc800078e00ff */
[C-C-:B------:R-:W-:Y:S01]  /*0610*/  IMAD R11, R8.reuse, R5, R9.reuse ;  /* 0x00000005080b7224 */ /* 0x140fe200078e0209 */
[----:B------:R-:W-:Y:S01]  /*0620*/  IADD3 R8, PT, PT, R8, R3, RZ ;  /* 0x0000000308087210 */ /* 0x000fe20007ffe0ff */
[----:B------:R-:W-:-:S03]  /*0630*/  IMAD.IADD R9, R0, 0x1, R9 ;  /* 0x0000000100097824 */ /* 0x000fc600078e0209 */
[----:B------:R-:W-:Y:S01]  /*0640*/  IADD3 R3, PT, PT, R0, R11, RZ ;  /* 0x0000000b00037210 */ /* 0x000fe20007ffe0ff */
[----:B------:R-:W-:Y:S02]  /*0650*/  IMAD R9, R8, R5, R9 ;  /* 0x0000000508097224 */ /* 0x000fe400078e0209 */
[----:B----4-:R-:W-:Y:S02]  /*0660*/  FMUL R5, R2, 0.5 ;  /* 0x3f00000002057820 */ /* 0x010fe40000400000 */
[----:B0-----:R-:W-:-:S04]  /*0670*/  IMAD.WIDE R2, R3, 0x4, R6 ;  /* 0x0000000403027825 */ /* 0x001fc800078e0206 */
[----:B------:R-:W-:Y:S01]  /*0680*/  IMAD.WIDE R6, R9, 0x4, R6 ;  /* 0x0000000409067825 */ /* 0x000fe200078e0206 */
[----:B------:R-:W-:Y:S04]  /*0690*/  STG.E desc[UR4][R2.64], R5 ;  /* 0x0000000502007986 */ /* 0x000fe8000c101904 */
[----:B------:R-:W-:Y:S01]  /*06a0*/  STG.E desc[UR4][R6.64], R5 ;  /* 0x0000000506007986 */ /* 0x000fe2000c101904 */
[----:B------:R-:W-:Y:S05]  /*06b0*/  EXIT ;  /* 0x000000000000794d */ /* 0x000fea0003800000 */
.L_x_8:
        /* <DEDUP_REMOVED lines=12> */
.L_x_12:


//--------------------- .text.channel_average     --------------------------
	.section	.text.channel_average,"ax",@progbits
	.align	128
        .global         channel_average
        .type           channel_average,@function
        .size           channel_average,(.L_x_13 - channel_average)
        .other          channel_average,@"STO_CUDA_ENTRY STV_DEFAULT"
channel_average:
.text.channel_average:
        /* <DEDUP_REMOVED lines=12> */
[----:B------:R-:W1:Y:S07]  /*00c0*/  LDCU.64 UR4, c[0x0][0x358] ;  /* 0x00006b00ff0477ac */ /* 0x000e6e0008000a00 */
[----:B------:R-:W2:Y:S01]  /*00d0*/  LDC R5, c[0x0][0x394] ;  /* 0x0000e500ff057b82 */ /* 0x000ea20000000800 */
[----:B0-----:R-:W-:-:S04]  /*00e0*/  IABS R2, R3 ;  /* 0x0000000300027213 */ /* 0x001fc80000000000 */
[----:B------:R-:W0:Y:S01]  /*00f0*/  I2F.RP R10, R2 ;  /* 0x00000002000a7306 */ /* 0x000e220000209400 */
[----:B--2---:R-:W-:-:S07]  /*0100*/  IABS R4, R5 ;  /* 0x0000000500047213 */ /* 0x004fce0000000000 */
[----:B------:R-:W2:Y:S08]  /*0110*/  I2F.RP R11, R4 ;  /* 0x00000004000b7306 */ /* 0x000eb00000209400 */
[----:B0-----:R-:W0:Y:S08]  /*0120*/  MUFU.RCP R10, R10 ;  /* 0x0000000a000a7308 */ /* 0x001e300000001000 */
[----:B--2---:R-:W2:Y:S01]  /*0130*/  MUFU.RCP R11, R11 ;  /* 0x0000000b000b7308 */ /* 0x004ea20000001000 */
[----:B0-----:R-:W-:-:S07]  /*0140*/  VIADD R8, R10, 0xffffffe ;  /* 0x0ffffffe0a087836 */ /* 0x001fce0000000000 */
[----:B------:R0:W3:Y:S01]  /*0150*/  F2I.FTZ.U32.TRUNC.NTZ R9, R8 ;  /* 0x0000000800097305 */ /* 0x0000e2000021f000 */
[----:B--2---:R-:W-:Y:S01]  /*0160*/  VIADD R6, R11, 0xffffffe ;  /* 0x0ffffffe0b067836 */ /* 0x004fe20000000000 */
[----:B------:R-:W-:-:S06]  /*0170*/  IABS R11, R0 ;  /* 0x00000000000b7213 */ /* 0x000fcc0000000000 */
[----:B------:R2:W4:Y:S01]  /*0180*/  F2I.FTZ.U32.TRUNC.NTZ R7, R6 ;  /* 0x0000000600077305 */ /* 0x000522000021f000 */
[----:B0-----:R-:W-:Y:S01]  /*0190*/  IMAD.MOV.U32 R8, RZ, RZ, RZ ;  /* 0x000000ffff087224 */ /* 0x001fe200078e00ff */
[----:B---3--:R-:W-:Y:S01]  /*01a0*/  IADD3 R13, PT, PT, RZ, -R9, RZ ;  /* 0x80000009ff0d7210 */ /* 0x008fe20007ffe0ff */
[----:B--2---:R-:W-:-:S04]  /*01b0*/  HFMA2 R6, -RZ, RZ, 0, 0 ;  /* 0x00000000ff067431 */ /* 0x004fc800000001ff */
[----:B------:R-:W-:Y:S02]  /*01c0*/  IMAD R13, R13, R2, RZ ;  /* 0x000000020d0d7224 */ /* 0x000fe400078e02ff */
[----:B----4-:R-:W-:Y:S02]  /*01d0*/  IMAD.MOV R15, RZ, RZ, -R7 ;  /* 0x000000ffff0f7224 */ /* 0x010fe400078e0a07 */
[----:B------:R-:W-:-:S04]  /*01e0*/  IMAD.HI.U32 R9, R9, R13, R8 ;  /* 0x0000000d09097227 */ /* 0x000fc800078e0008 */
[----:B------:R-:W-:Y:S02]  /*01f0*/  IMAD R13, R15, R4, RZ ;  /* 0x000000040f0d7224 */ /* 0x000fe400078e02ff */
[----:B------:R-:W-:-:S04]  /*0200*/  IMAD.HI.U32 R8, R9, R11, RZ ;  /* 0x0000000b09087227 */ /* 0x000fc800078e00ff */
[----:B------:R-:W-:-:S04]  /*0210*/  IMAD.HI.U32 R10, R7, R13, R6 ;  /* 0x0000000d070a7227 */ /* 0x000fc800078e0006 */
[----:B------:R-:W-:Y:S02]  /*0220*/  IMAD.MOV R7, RZ, RZ, -R8 ;  /* 0x000000ffff077224 */ /* 0x000fe400078e0a08 */
[----:B------:R-:W-:-:S04]  /*0230*/  IMAD.HI.U32 R6, R10, R11, RZ ;  /* 0x0000000b0a067227 */ /* 0x000fc800078e00ff */
[----:B------:R-:W-:Y:S02]  /*0240*/  IMAD R7, R2, R7, R11 ;  /* 0x0000000702077224 */ /* 0x000fe400078e020b */
[----:B------:R-:W-:-:S03]  /*0250*/  IMAD.MOV R12, RZ, RZ, -R6 ;  /* 0x000000ffff0c7224 */ /* 0x000fc600078e0a06 */
[----:B------:R-:W-:Y:S01]  /*0260*/  ISETP.GT.U32.AND P4, PT, R2, R7, PT ;  /* 0x000000070200720c */ /* 0x000fe20003f84070 */
[----:B------:R-:W-:-:S05]  /*0270*/  IMAD R11, R4, R12, R11 ;  /* 0x0000000c040b7224 */ /* 0x000fca00078e020b */
[----:B------:R-:W-:-:S07]  /*0280*/  ISETP.GT.U32.AND P0, PT, R4, R11, PT ;  /* 0x0000000b0400720c */ /* 0x000fce0003f04070 */
[----:B------:R-:W-:Y:S01]  /*0290*/  @!P4 IADD3 R7, PT, PT, R7, -R2, RZ ;  /* 0x800000020707c210 */ /* 0x000fe20007ffe0ff */
[----:B------:R-:W-:-:S03]  /*02a0*/  @!P4 VIADD R8, R8, 0x1 ;  /* 0x000000010808c836 */ /* 0x000fc60000000000 */
[----:B------:R-:W-:Y:S02]  /*02b0*/  ISETP.GE.U32.AND P1, PT, R7, R2, PT ;  /* 0x000000020700720c */ /* 0x000fe40003f26070 */
[----:B------:R-:W-:Y:S01]  /*02c0*/  @!P0 IMAD.IADD R11, R11, 0x1, -R4 ;  /* 0x000000010b0b8824 */ /* 0x000fe200078e0a04 */
[----:B------:R-:W-:Y:S01]  /*02d0*/  LOP3.LUT R7, R0, R3, RZ, 0x3c, !PT ;  /* 0x0000000300077212 */ /* 0x000fe200078e3cff */
[----:B------:R-:W-:Y:S01]  /*02e0*/  @!P0 VIADD R6, R6, 0x1 ;  /* 0x0000000106068836 */ /* 0x000fe20000000000 */
[----:B------:R-:W-:Y:S02]  /*02f0*/  ISETP.NE.AND P0, PT, R3, RZ, PT ;  /* 0x000000ff0300720c */ /* 0x000fe40003f05270 */
[----:B------:R-:W-:Y:S02]  /*0300*/  ISETP.GE.U32.AND P2, PT, R11, R4, PT ;  /* 0x000000040b00720c */ /* 0x000fe40003f46070 */
[----:B------:R-:W-:Y:S02]  /*0310*/  ISETP.GE.AND P3, PT, R7, RZ, PT ;  /* 0x000000ff0700720c */ /* 0x000fe40003f66270 */
[----:B------:R-:W-:-:S02]  /*0320*/  LOP3.LUT R7, R0, R5, RZ, 0x3c, !PT ;  /* 0x0000000500077212 */ /* 0x000fc400078e3cff */
[----:B------:R-:W-:Y:S02]  /*0330*/  @P1 IADD3 R8, PT, PT, R8, 0x1, RZ ;  /* 0x0000000108081810 */ /* 0x000fe40007ffe0ff */
[----:B------:R-:W-:Y:S02]  /*0340*/  ISETP.GE.AND P1, PT, R7, RZ, PT ;  /* 0x000000ff0700720c */ /* 0x000fe40003f26270 */
[----:B------:R-:W-:Y:S02]  /*0350*/  MOV R7, R8 ;  /* 0x0000000800077202 */ /* 0x000fe40000000f00 */
[----:B------:R-:W-:Y:S01]  /*0360*/  LOP3.LUT R8, RZ, R3, RZ, 0x33, !PT ;  /* 0x00000003ff087212 */ /* 0x000fe200078e33ff */
[----:B------:R-:W-:Y:S01]  /*0370*/  @P2 VIADD R6, R6, 0x1 ;  /* 0x0000000106062836 */ /* 0x000fe20000000000 */
[----:B------:R-:W-:Y:S02]  /*0380*/  ISETP.NE.AND P2, PT, R5, RZ, PT ;  /* 0x000000ff0500720c */ /* 0x000fe40003f45270 */
[----:B------:R-:W-:Y:S01]  /*0390*/  @!P3 IADD3 R7, PT, PT, -R7, RZ, RZ ;  /* 0x000000ff0707b210 */ /* 0x000fe20007ffe1ff */
[----:B------:R-:W-:Y:S01]  /*03a0*/  IMAD.MOV.U32 R12, RZ, RZ, R6 ;  /* 0x000000ffff0c7224 */ /* 0x000fe200078e0006 */
[----:B------:R-:W-:-:S02]  /*03b0*/  LOP3.LUT R11, RZ, R5, RZ, 0x33, !PT ;  /* 0x00000005ff0b7212 */ /* 0x000fc400078e33ff */
[----:B------:R-:W-:Y:S02]  /*03c0*/  SEL R6, R8, R7, !P0 ;  /* 0x0000000708067207 */ /* 0x000fe40004000000 */
[----:B------:R-:W-:Y:S02]  /*03d0*/  @!P1 IADD3 R12, PT, PT, -R12, RZ, RZ ;  /* 0x000000ff0c0c9210 */ /* 0x000fe40007ffe1ff */
[----:B------:R-:W-:Y:S02]  /*03e0*/  IABS R7, R6 ;  /* 0x0000000600077213 */ /* 0x000fe40000000000 */
[----:B------:R-:W-:Y:S02]  /*03f0*/  SEL R14, R11, R12, !P2 ;  /* 0x0000000c0b0e7207 */ /* 0x000fe40005000000 */
[----:B------:R-:W-:Y:S01]  /*0400*/  LOP3.LUT R6, R6, R5, RZ, 0x3c, !PT ;  /* 0x0000000506067212 */ /* 0x000fe200078e3cff */
[----:B------:R-:W-:Y:S01]  /*0410*/  IMAD.HI.U32 R10, R10, R7, RZ ;  /* 0x000000070a0a7227 */ /* 0x000fe200078e00ff */
[----:B------:R-:W-:-:S03]  /*0420*/  IABS R13, R14 ;  /* 0x0000000e000d7213 */ /* 0x000fc60000000000 */
[----:B------:R-:W-:Y:S02]  /*0430*/  IMAD.MOV R12, RZ, RZ, -R10 ;  /* 0x000000ffff0c7224 */ /* 0x000fe400078e0a0a */
[----:B------:R-:W-:-:S04]  /*0440*/  IMAD.HI.U32 R9, R9, R13, RZ ;  /* 0x0000000d09097227 */ /* 0x000fc800078e00ff */
[----:B------:R-:W-:Y:S01]  /*0450*/  IMAD R7, R4, R12, R7 ;  /* 0x0000000c04077224 */ /* 0x000fe200078e0207 */
[----:B------:R-:W-:-:S04]  /*0460*/  IADD3 R9, PT, PT, -R9, RZ, RZ ;  /* 0x000000ff09097210 */ /* 0x000fc80007ffe1ff */
[----:B------:R-:W-:Y:S01]  /*0470*/  ISETP.GT.U32.AND P4, PT, R4, R7, PT ;  /* 0x000000070400720c */ /* 0x000fe20003f84070 */
[----:B------:R-:W-:-:S05]  /*0480*/  IMAD R9, R2, R9, R13 ;  /* 0x0000000902097224 */ /* 0x000fca00078e020d */
[----:B------:R-:W-:-:S07]  /*0490*/  ISETP.GT.U32.AND P1, PT, R2, R9, PT ;  /* 0x000000090200720c */ /* 0x000fce0003f24070 */
[----:B------:R-:W-:Y:S02]  /*04a0*/  @!P4 IMAD.IADD R7, R7, 0x1, -R4 ;  /* 0x000000010707c824 */ /* 0x000fe400078e0a04 */
[----:B------:R-:W-:-:S03]  /*04b0*/  @!P4 VIADD R10, R10, 0x1 ;  /* 0x000000010a0ac836 */ /* 0x000fc60000000000 */
[----:B------:R-:W-:Y:S02]  /*04c0*/  ISETP.GE.U32.AND P3, PT, R7, R4, PT ;  /* 0x000000040700720c */ /* 0x000fe40003f66070 */
[----:B------:R-:W-:Y:S02]  /*04d0*/  @!P1 IADD3 R9, PT, PT, R9, -R2, RZ ;  /* 0x8000000209099210 */ /* 0x000fe40007ffe0ff */
[----:B------:R-:W-:Y:S02]  /*04e0*/  ISETP.GE.AND P1, PT, R6, RZ, PT ;  /* 0x000000ff0600720c */ /* 0x000fe40003f26270 */
[----:B------:R-:W-:Y:S01]  /*04f0*/  ISETP.GT.U32.AND P4, PT, R2, R9, PT ;  /* 0x000000090200720c */ /* 0x000fe20003f84070 */
[----:B------:R-:W0:Y:S01]  /*0500*/  LDC.64 R6, c[0x0][0x380] ;  /* 0x0000e000ff067b82 */ /* 0x000e220000000a00 */
[----:B------:R-:W-:-:S05]  /*0510*/  IADD3 R4, PT, PT, -R14, RZ, RZ ;  /* 0x000000ff0e047210 */ /* 0x000fca0007ffe1ff */
[----:B------:R-:W-:Y:S02]  /*0520*/  @P3 IADD3 R10, PT, PT, R10, 0x1, RZ ;  /* 0x000000010a0a3810 */ /* 0x000fe40007ffe0ff */
[----:B------:R-:W-:-:S03]  /*0530*/  ISETP.GE.AND P3, PT, R14, RZ, PT ;  /* 0x000000ff0e00720c */ /* 0x000fc60003f66270 */
[----:B------:R-:W-:Y:S01]  /*0540*/  @!P1 IMAD.MOV R10, RZ, RZ, -R10 ;  /* 0x000000ffff0a9224 */ /* 0x000fe200078e0a0a */
[----:B------:R-:W-:Y:S01]  /*0550*/  @!P4 IADD3 R9, PT, PT, R9, -R2, RZ ;  /* 0x800000020909c210 */ /* 0x000fe20007ffe0ff */
[----:B------:R-:W-:-:S03]  /*0560*/  IMAD R2, R3, R5, RZ ;  /* 0x0000000503027224 */ /* 0x000fc600078e02ff */
[----:B------:R-:W-:-:S05]  /*0570*/  SEL R11, R11, R10, !P2 ;  /* 0x0000000a0b0b7207 */ /* 0x000fca0005000000 */
[----:B------:R-:W-:Y:S02]  /*0580*/  @!P3 IMAD.MOV R9, RZ, RZ, -R9 ;  /* 0x000000ffff09b224 */ /* 0x000fe400078e0a09 */
[----:B------:R-:W-:-:S03]  /*0590*/  IMAD R2, R11, R2, RZ ;  /* 0x000000020b027224 */ /* 0x000fc600078e02ff */
[----:B------:R-:W-:Y:S01]  /*05a0*/  SEL R8, R8, R9, !P0 ;  /* 0x0000000908087207 */ /* 0x000fe20004000000 */
[----:B------:R-:W-:Y:S02]  /*05b0*/  IMAD.SHL.U32 R9, R2, 0x2, RZ ;  /* 0x0000000202097824 */ /* 0x000fe400078e00ff */
[----:B------:R-:W-:Y:S02]  /*05c0*/  IMAD R2, R5, R4, R0 ;  /* 0x0000000405027224 */ /* 0x000fe400078e0200 */
[C-C-:B------:R-:W-:Y:S01]  /*05d0*/  IMAD R11, R8.reuse, R5, R9.reuse ;  /* 0x00000005080b7224 */ /* 0x140fe200078e0209 */
[----:B------:R-:W-:Y:S01]  /*05e0*/  IADD3 R8, PT, PT, R8, R3, RZ ;  /* 0x0000000308087210 */ /* 0x000fe20007ffe0ff */
[----:B------:R-:W-:-:S03]  /*05f0*/  IMAD.IADD R9, R2, 0x1, R9 ;  /* 0x0000000102097824 */ /* 0x000fc600078e0209 */
[----:B------:R-:W-:Y:S01]  /*0600*/  IADD3 R3, PT, PT, R2, R11, RZ ;  /* 0x0000000b02037210 */ /* 0x000fe20007ffe0ff */
[----:B------:R-:W-:Y:S02]  /*0610*/  IMAD R9, R8, R5, R9 ;  /* 0x0000000508097224 */ /* 0x000fe400078e0209 */
[----:B------:R-:W2:Y:S02]  /*0620*/  LDC.64 R4, c[0x0][0x388] ;  /* 0x0000e200ff047b82 */ /* 0x000ea40000000a00 */
[----:B0-----:R-:W-:-:S04]  /*0630*/  IMAD.WIDE R2, R3, 0x4, R6 ;  /* 0x0000000403027825 */ /* 0x001fc800078e0206 */
[----:B------:R-:W-:Y:S02]  /*0640*/  IMAD.WIDE R6, R9, 0x4, R6 ;  /* 0x0000000409067825 */ /* 0x000fe400078e0206 */
[----:B-1----:R-:W3:Y:S04]  /*0650*/  LDG.E R2, desc[UR4][R2.64] ;  /* 0x0000000402027981 */ /* 0x002ee8000c1e1900 */
[----:B------:R-:W3:Y:S01]  /*0660*/  LDG.E R7, desc[UR4][R6.64] ;  /* 0x0000000406077981 */ /* 0x000ee2000c1e1900 */
[----:B--2---:R-:W-:-:S04]  /*0670*/  IMAD.WIDE R4, R0, 0x4, R4 ;  /* 0x0000000400047825 */ /* 0x004fc800078e0204 */
[----:B---3--:R-:W-:-:S04]  /*0680*/  FADD R8, R2, R7 ;  /* 0x0000000702087221 */ /* 0x008fc80000000000 */
[----:B------:R-:W-:-:S05]  /*0690*/  FMUL R9, R8, 0.5 ;  /* 0x3f00000008097820 */ /* 0x000fca0000400000 */
[----:B------:R-:W-:Y:S01]  /*06a0*/  STG.E desc[UR4][R4.64], R9 ;  /* 0x0000000904007986 */ /* 0x000fe2000c101904 */
[----:B------:R-:W-:Y:S05]  /*06b0*/  EXIT ;  /* 0x000000000000794d */ /* 0x000fea0003800000 */
.L_x_9:
        /* <DEDUP_REMOVED lines=12> */
.L_x_13:


//--------------------- .nv.shared.reserved.0     --------------------------
	.section	.nv.shared.reserved.0,"aw",@nobits
	.weak		__nv_reservedSMEM_offset_0_alias
	.size		__nv_reservedSMEM_offset_0_alias, 0, 64
	.other		__nv_reservedSMEM_offset_0_alias,@"STO_CUDA_RESERVED_SHARED STV_DEFAULT"
__nv_reservedSMEM_offset_0_alias:
	.zero		0
	.zero		64


//--------------------- .nv.constant0.channel_duplicate_backward --------------------------
	.section	.nv.constant0.channel_duplicate_backward,"a",@progbits
	.sectionflags	@""
	.align	4
.nv.constant0.channel_duplicate_backward:
	.zero		928


//--------------------- .nv.constant0.channel_duplicate --------------------------
	.section	.nv.constant0.channel_duplicate,"a",@progbits
	.sectionflags	@""
	.align	4
.nv.constant0.channel_duplicate:
	.zero		928


//--------------------- .nv.constant0.channel_average_backward --------------------------
	.section	.nv.constant0.channel_average_backward,"a",@progbits
	.sectionflags	@""
	.align	4
.nv.constant0.channel_average_backward:
	.zero		924


//--------------------- .nv.constant0.channel_average --------------------------
	.section	.nv.constant0.channel_average,"a",@progbits
	.sectionflags	@""
	.align	4
.nv.constant0.channel_average:
	.zero		924


//--------------------- SYMBOLS --------------------------

	.type		.nv.reservedSmem.offset0,@object
	.size		.nv.reservedSmem.offset0,0x4
